	.target	sm_90a

	.elftype	@"ET_EXEC"


//--------------------- .note.nv.tkinfo           --------------------------
	.section	.note.nv.tkinfo,"",@"SHT_NOTE"
	.sectionflags	@"SHF_NOTE_NV_TKINFO"
	.tkinfo
        /*0018*/ 	.word	0x00000002
        /*0030*/ 	.string	""
        /*0030*/ 	.string	"ptxas"
        /*0030*/ 	.string	"Cuda compilation tools, release 13.0, V13.0.88"
        /*0030*/ 	.string	"Build cuda_13.0.r13.0/compiler.36424714_0"
        /*0030*/ 	.string	"-arch sm_90a -m 64 "



//--------------------- .note.nv.cuinfo           --------------------------
	.section	.note.nv.cuinfo,"",@"SHT_NOTE"
	.sectionflags	@"SHF_NOTE_NV_CUINFO"
        /*0018*/ 	.short	0x0002
        /*001a*/ 	.short	0x005a
        /*001c*/ 	.short	0x0082
	.zero		2


//--------------------- .nv.info                  --------------------------
	.section	.nv.info,"",@"SHT_CUDA_INFO"
	.align	4


	//----- nvinfo : EIATTR_REGCOUNT
	.align		4
        /*0000*/ 	.byte	0x04, 0x2f
        /*0002*/ 	.short	(.L_15 - .L_14)
	.align		4
.L_14:
        /*0004*/ 	.word	index@(_ZN7cutlass13device_kernelINS_4gemm6kernel13GemmUniversalIN4cute5tupleIJiiiiEEENS1_10collective13CollectiveMmaINS1_34MainloopSm90TmaGmmaWarpSpecializedILi5ENS5_IJNS4_1CILi2EEENSA_ILi1EEESC_EEENS1_35KernelTmaWarpSpecializedCooperativeEEENS5_IJNSA_ILi256EEENSA_ILi64EEESH_EEENS_10bfloat16_tENS5_IJlSC_lEEESJ_SK_NS4_8TiledMMAINS4_8MMA_AtomIJNS4_4SM904GMMA27MMA_64x64x16_F32BF16BF16_SSILNSO_5MajorE0ELSQ_0ELNSO_7ScaleInE1ELSR_1EEEEEENS4_6LayoutISD_NS5_IJSC_NSA_ILi0EEESV_EEEEENS5_IJNS4_10UnderscoreESY_SY_EEEEENS4_13SM90_TMA_LOADENS4_14ComposedLayoutINS4_7SwizzleILi3ELi4ELi3EEENS4_18smem_ptr_flag_bitsILi16EEENSU_INS5_IJNSA_ILi8EEESH_EEENS5_IJSH_SC_EEEEEEEvNS4_8identityENS4_23SM90_TMA_LOAD_MULTICASTES1B_vS1C_EENS_8epilogue10collective6detail29Sm90TmaWarpSpecializedAdapterINS1G_15DefaultEpilogueISJ_SK_SK_NS1F_6thread17LinearCombinationISJ_Li1EffLNS1K_9ScaleType4KindE0ELNS_15FloatRoundStyleE2ESJ_EENS1_15EpilogueDefaultEEEEEvvEEEEvNT_6ParamsE)
        /*0008*/ 	.word	0x000000a8


	//----- nvinfo : EIATTR_FRAME_SIZE
	.align		4
.L_15:
        /*000c*/ 	.byte	0x04, 0x11
        /*000e*/ 	.short	(.L_17 - .L_16)
	.align		4
.L_16:
        /*0010*/ 	.word	index@(_ZN7cutlass13device_kernelINS_4gemm6kernel13GemmUniversalIN4cute5tupleIJiiiiEEENS1_10collective13CollectiveMmaINS1_34MainloopSm90TmaGmmaWarpSpecializedILi5ENS5_IJNS4_1CILi2EEENSA_ILi1EEESC_EEENS1_35KernelTmaWarpSpecializedCooperativeEEENS5_IJNSA_ILi256EEENSA_ILi64EEESH_EEENS_10bfloat16_tENS5_IJlSC_lEEESJ_SK_NS4_8TiledMMAINS4_8MMA_AtomIJNS4_4SM904GMMA27MMA_64x64x16_F32BF16BF16_SSILNSO_5MajorE0ELSQ_0ELNSO_7ScaleInE1ELSR_1EEEEEENS4_6LayoutISD_NS5_IJSC_NSA_ILi0EEESV_EEEEENS5_IJNS4_10UnderscoreESY_SY_EEEEENS4_13SM90_TMA_LOADENS4_14ComposedLayoutINS4_7SwizzleILi3ELi4ELi3EEENS4_18smem_ptr_flag_bitsILi16EEENSU_INS5_IJNSA_ILi8EEESH_EEENS5_IJSH_SC_EEEEEEEvNS4_8identityENS4_23SM90_TMA_LOAD_MULTICASTES1B_vS1C_EENS_8epilogue10collective6detail29Sm90TmaWarpSpecializedAdapterINS1G_15DefaultEpilogueISJ_SK_SK_NS1F_6thread17LinearCombinationISJ_Li1EffLNS1K_9ScaleType4KindE0ELNS_15FloatRoundStyleE2ESJ_EENS1_15EpilogueDefaultEEEEEvvEEEEvNT_6ParamsE)
        /*0014*/ 	.word	0x00000000


	//----- nvinfo : EIATTR_MIN_STACK_SIZE
	.align		4
.L_17:
        /*0018*/ 	.byte	0x04, 0x12
        /*001a*/ 	.short	(.L_19 - .L_18)
	.align		4
.L_18:
        /*001c*/ 	.word	index@(_ZN7cutlass13device_kernelINS_4gemm6kernel13GemmUniversalIN4cute5tupleIJiiiiEEENS1_10collective13CollectiveMmaINS1_34MainloopSm90TmaGmmaWarpSpecializedILi5ENS5_IJNS4_1CILi2EEENSA_ILi1EEESC_EEENS1_35KernelTmaWarpSpecializedCooperativeEEENS5_IJNSA_ILi256EEENSA_ILi64EEESH_EEENS_10bfloat16_tENS5_IJlSC_lEEESJ_SK_NS4_8TiledMMAINS4_8MMA_AtomIJNS4_4SM904GMMA27MMA_64x64x16_F32BF16BF16_SSILNSO_5MajorE0ELSQ_0ELNSO_7ScaleInE1ELSR_1EEEEEENS4_6LayoutISD_NS5_IJSC_NSA_ILi0EEESV_EEEEENS5_IJNS4_10UnderscoreESY_SY_EEEEENS4_13SM90_TMA_LOADENS4_14ComposedLayoutINS4_7SwizzleILi3ELi4ELi3EEENS4_18smem_ptr_flag_bitsILi16EEENSU_INS5_IJNSA_ILi8EEESH_EEENS5_IJSH_SC_EEEEEEEvNS4_8identityENS4_23SM90_TMA_LOAD_MULTICASTES1B_vS1C_EENS_8epilogue10collective6detail29Sm90TmaWarpSpecializedAdapterINS1G_15DefaultEpilogueISJ_SK_SK_NS1F_6thread17LinearCombinationISJ_Li1EffLNS1K_9ScaleType4KindE0ELNS_15FloatRoundStyleE2ESJ_EENS1_15EpilogueDefaultEEEEEvvEEEEvNT_6ParamsE)
        /*0020*/ 	.word	0x00000000
.L_19:


//--------------------- .nv.compat                --------------------------
	.section	.nv.compat,"",@"SHT_CUDA_COMPAT_INFO"
	.align	4
        /*0000*/ 	.byte	0x02, 0x09, 0x01, 0x00, 0x02, 0x02, 0x04, 0x00, 0x02, 0x05, 0x05, 0x00, 0x03, 0x07, 0x01, 0x01
        /*0010*/ 	.byte	0x02, 0x03, 0x01, 0x00, 0x02, 0x06, 0x01, 0x00, 0x04, 0x0b, 0x08, 0x00, 0x00, 0x00, 0x00, 0x00
        /*0020*/ 	.byte	0x00, 0x00, 0x00, 0x00


//--------------------- .nv.info._ZN7cutlass13device_kernelINS_4gemm6kernel13GemmUniversalIN4cute5tupleIJiiiiEEENS1_10collective13CollectiveMmaINS1_34MainloopSm90TmaGmmaWarpSpecializedILi5ENS5_IJNS4_1CILi2EEENSA_ILi1EEESC_EEENS1_35KernelTmaWarpSpecializedCooperativeEEENS5_IJNSA_ILi256EEENSA_ILi64EEESH_EEENS_10bfloat16_tENS5_IJlSC_lEEESJ_SK_NS4_8TiledMMAINS4_8MMA_AtomIJNS4_4SM904GMMA27MMA_64x64x16_F32BF16BF16_SSILNSO_5MajorE0ELSQ_0ELNSO_7ScaleInE1ELSR_1EEEEEENS4_6LayoutISD_NS5_IJSC_NSA_ILi0EEESV_EEEEENS5_IJNS4_10UnderscoreESY_SY_EEEEENS4_13SM90_TMA_LOADENS4_14ComposedLayoutINS4_7SwizzleILi3ELi4ELi3EEENS4_18smem_ptr_flag_bitsILi16EEENSU_INS5_IJNSA_ILi8EEESH_EEENS5_IJSH_SC_EEEEEEEvNS4_8identityENS4_23SM90_TMA_LOAD_MULTICASTES1B_vS1C_EENS_8epilogue10collective6detail29Sm90TmaWarpSpecializedAdapterINS1G_15DefaultEpilogueISJ_SK_SK_NS1F_6thread17LinearCombinationISJ_Li1EffLNS1K_9ScaleType4KindE0ELNS_15FloatRoundStyleE2ESJ_EENS1_15EpilogueDefaultEEEEEvvEEEEvNT_6ParamsE --------------------------
	.section	.nv.info._ZN7cutlass13device_kernelINS_4gemm6kernel13GemmUniversalIN4cute5tupleIJiiiiEEENS1_10collective13CollectiveMmaINS1_34MainloopSm90TmaGmmaWarpSpecializedILi5ENS5_IJNS4_1CILi2EEENSA_ILi1EEESC_EEENS1_35KernelTmaWarpSpecializedCooperativeEEENS5_IJNSA_ILi256EEENSA_ILi64EEESH_EEENS_10bfloat16_tENS5_IJlSC_lEEESJ_SK_NS4_8TiledMMAINS4_8MMA_AtomIJNS4_4SM904GMMA27MMA_64x64x16_F32BF16BF16_SSILNSO_5MajorE0ELSQ_0ELNSO_7ScaleInE1ELSR_1EEEEEENS4_6LayoutISD_NS5_IJSC_NSA_ILi0EEESV_EEEEENS5_IJNS4_10UnderscoreESY_SY_EEEEENS4_13SM90_TMA_LOADENS4_14ComposedLayoutINS4_7SwizzleILi3ELi4ELi3EEENS4_18smem_ptr_flag_bitsILi16EEENSU_INS5_IJNSA_ILi8EEESH_EEENS5_IJSH_SC_EEEEEEEvNS4_8identityENS4_23SM90_TMA_LOAD_MULTICASTES1B_vS1C_EENS_8epilogue10collective6detail29Sm90TmaWarpSpecializedAdapterINS1G_15DefaultEpilogueISJ_SK_SK_NS1F_6thread17LinearCombinationISJ_Li1EffLNS1K_9ScaleType4KindE0ELNS_15FloatRoundStyleE2ESJ_EENS1_15EpilogueDefaultEEEEEvvEEEEvNT_6ParamsE,"",@"SHT_CUDA_INFO"
	.sectionflags	@""
	.align	4


	//----- nvinfo : EIATTR_CUDA_API_VERSION
	.align		4
        /*0000*/ 	.byte	0x04, 0x37
        /*0002*/ 	.short	(.L_21 - .L_20)
.L_20:
        /*0004*/ 	.word	0x00000082


	//----- nvinfo : EIATTR_KPARAM_INFO
	.align		4
.L_21:
        /*0008*/ 	.byte	0x04, 0x17
        /*000a*/ 	.short	(.L_23 - .L_22)
.L_22:
        /*000c*/ 	.word	0x00000000
        /*0010*/ 	.short	0x0000
        /*0012*/ 	.short	0x0070
        /*0014*/ 	.byte	0x00, 0xf0, 0x01, 0x10


	//----- nvinfo : EIATTR_SPARSE_MMA_MASK
	.align		4
.L_23:
        /*0018*/ 	.byte	0x03, 0x50
        /*001a*/ 	.short	0x0000


	//----- nvinfo : EIATTR_MAXREG_COUNT
	.align		4
        /*001c*/ 	.byte	0x03, 0x1b
        /*001e*/ 	.short	0x00a8


	//----- nvinfo : EIATTR_NUM_BARRIERS
	.align		4
        /*0020*/ 	.byte	0x02, 0x4c
        /*0022*/ 	.byte	0x01
	.zero		1


	//----- nvinfo : EIATTR_EXTERNS
	.align		4
        /*0024*/ 	.byte	0x04, 0x0f
        /*0026*/ 	.short	(.L_25 - .L_24)


	//   ....[0]....
	.align		4
.L_24:
        /*0028*/ 	.word	index@(__assertfail)


	//----- nvinfo : EIATTR_MERCURY_ISA_VERSION
	.align		4
.L_25:
        /*002c*/ 	.byte	0x03, 0x5f
        /*002e*/ 	.short	0x0101


	//----- nvinfo : EIATTR_INT_WARP_WIDE_INSTR_OFFSETS
	.align		4
        /*0030*/ 	.byte	0x04, 0x31
        /*0032*/ 	.short	(.L_27 - .L_26)


	//   ....[0]....
.L_26:
        /*0034*/ 	.word	0x000004a0


	//   ....[1]....
        /*0038*/ 	.word	0x000004d0


	//   ....[2]....
        /*003c*/ 	.word	0x00000690


	//----- nvinfo : EIATTR_COOP_GROUP_MASK_REGIDS
	.align		4
.L_27:
        /*0040*/ 	.byte	0x04, 0x29
        /*0042*/ 	.short	(.L_29 - .L_28)


	//   ....[0]....
.L_28:
        /*0044*/ 	.word	0xffffffff


	//   ....[1]....
        /*0048*/ 	.word	0xffffffff


	//   ....[2]....
        /*004c*/ 	.word	0xffffffff


	//   ....[3]....
        /*0050*/ 	.word	0xffffffff


	//   ....[4]....
        /*0054*/ 	.word	0xffffffff


	//   ....[5]....
        /*0058*/ 	.word	0xffffffff


	//----- nvinfo : EIATTR_COOP_GROUP_INSTR_OFFSETS
	.align		4
.L_29:
        /*005c*/ 	.byte	0x04, 0x28
        /*005e*/ 	.short	(.L_31 - .L_30)


	//   ....[0]....
.L_30:
        /*0060*/ 	.word	0x00000060


	//   ....[1]....
        /*0064*/ 	.word	0x00000070


	//   ....[2]....
        /*0068*/ 	.word	0x00000130


	//   ....[3]....
        /*006c*/ 	.word	0x000002f0


	//   ....[4]....
        /*0070*/ 	.word	0x00000810


	//   ....[5]....
        /*0074*/ 	.word	0x00001260


	//----- nvinfo : EIATTR_REG_RECONFIG
	.align		4
.L_31:
        /*0078*/ 	.byte	0x01, 0x54
	.zero		2


	//----- nvinfo : EIATTR_SYSCALL_OFFSETS
	.align		4
        /*007c*/ 	.byte	0x04, 0x46
        /*007e*/ 	.short	(.L_33 - .L_32)


	//   ....[0]....
.L_32:
        /*0080*/ 	.word	0x00001420


	//----- nvinfo : EIATTR_MBARRIER_INSTR_OFFSETS
	.align		4
.L_33:
        /*0084*/ 	.byte	0x04, 0x39
        /*0086*/ 	.short	(.L_35 - .L_34)


	//   ....[0]....
.L_34:
        /*0088*/ 	.word	0x00000230
        /*008c*/ 	.word	0x000000ff
        /*0090*/ 	.word	0x00000000
        /*0094*/ 	.short	0x0100
        /*0096*/ 	.byte	0x08
	.zero		1


	//   ....[1]....
        /*0098*/ 	.word	0x00000240
        /*009c*/ 	.word	0x000000ff
        /*00a0*/ 	.word	0x00000028
        /*00a4*/ 	.short	0x0100
        /*00a6*/ 	.byte	0x08
	.zero		1


	//   ....[2]....
        /*00a8*/ 	.word	0x00000250
        /*00ac*/ 	.word	0x000000ff
        /*00b0*/ 	.word	0x00000008
        /*00b4*/ 	.short	0x0100
        /*00b6*/ 	.byte	0x08
	.zero		1


	//   ....[3]....
        /*00b8*/ 	.word	0x00000260
        /*00bc*/ 	.word	0x000000ff
        /*00c0*/ 	.word	0x00000030
        /*00c4*/ 	.short	0x0100
        /*00c6*/ 	.byte	0x08
	.zero		1


	//   ....[4]....
        /*00c8*/ 	.word	0x00000270
        /*00cc*/ 	.word	0x000000ff
        /*00d0*/ 	.word	0x00000010
        /*00d4*/ 	.short	0x0100
        /*00d6*/ 	.byte	0x08
	.zero		1


	//   ....[5]....
        /*00d8*/ 	.word	0x00000280
        /*00dc*/ 	.word	0x000000ff
        /*00e0*/ 	.word	0x00000038
        /*00e4*/ 	.short	0x0100
        /*00e6*/ 	.byte	0x08
	.zero		1


	//   ....[6]....
        /*00e8*/ 	.word	0x00000290
        /*00ec*/ 	.word	0x000000ff
        /*00f0*/ 	.word	0x00000018
        /*00f4*/ 	.short	0x0100
        /*00f6*/ 	.byte	0x08
	.zero		1


	//   ....[7]....
        /*00f8*/ 	.word	0x000002a0
        /*00fc*/ 	.word	0x000000ff
        /*0100*/ 	.word	0x00000040
        /*0104*/ 	.short	0x0100
        /*0106*/ 	.byte	0x08
	.zero		1


	//   ....[8]....
        /*0108*/ 	.word	0x000002b0
        /*010c*/ 	.word	0x000000ff
        /*0110*/ 	.word	0x00000020
        /*0114*/ 	.short	0x0100
        /*0116*/ 	.byte	0x08
	.zero		1


	//   ....[9]....
        /*0118*/ 	.word	0x000002c0
        /*011c*/ 	.word	0x000000ff
        /*0120*/ 	.word	0x00000048
        /*0124*/ 	.short	0x0100
        /*0126*/ 	.byte	0x08
	.zero		1


	//   ....[10]....
        /*0128*/ 	.word	0x00000710
        /*012c*/ 	.word	0x000000ff
        /*0130*/ 	.word	0x00000060
        /*0134*/ 	.short	0x0100
        /*0136*/ 	.byte	0x06
	.zero		1


	//   ....[11]....
        /*0138*/ 	.word	0x000007a0
        /*013c*/ 	.word	0x000000ff
        /*0140*/ 	.word	0x00000068
        /*0144*/ 	.short	0x0100
        /*0146*/ 	.byte	0x06
	.zero		1


	//   ....[12]....
        /*0148*/ 	.word	0x000014e0
        /*014c*/ 	.word	0x00000003
        /*0150*/ 	.word	0x00000000
        /*0154*/ 	.short	0x010a
        /*0156*/ 	.byte	0x3f
	.zero		1


	//   ....[13]....
        /*0158*/ 	.word	0x00001520
        /*015c*/ 	.word	0x00000003
        /*0160*/ 	.word	0x00000000
        /*0164*/ 	.short	0x010a
        /*0166*/ 	.byte	0x3f
	.zero		1


	//   ....[14]....
        /*0168*/ 	.word	0x00001a70
        /*016c*/ 	.word	0x00000005
        /*0170*/ 	.word	0x00000000
        /*0174*/ 	.short	0x010a
        /*0176*/ 	.byte	0x3f
	.zero		1


	//   ....[15]....
        /*0178*/ 	.word	0x00001ab0
        /*017c*/ 	.word	0x00000005
        /*0180*/ 	.word	0x00000000
        /*0184*/ 	.short	0x010a
        /*0186*/ 	.byte	0x3f
	.zero		1


	//   ....[16]....
        /*0188*/ 	.word	0x00001e90
        /*018c*/ 	.word	0x00000005
        /*0190*/ 	.word	0x00000000
        /*0194*/ 	.short	0x0101
        /*0196*/ 	.byte	0x3f
	.zero		1


	//   ....[17]....
        /*0198*/ 	.word	0x000020b0
        /*019c*/ 	.word	0x00000003
        /*01a0*/ 	.word	0x00000000
        /*01a4*/ 	.short	0x0101
        /*01a6*/ 	.byte	0x3f
	.zero		1


	//   ....[18]....
        /*01a8*/ 	.word	0x00008110
        /*01ac*/ 	.word	0x00000017
        /*01b0*/ 	.word	0x00000028
        /*01b4*/ 	.short	0x010a
        /*01b6*/ 	.byte	0x3f
	.zero		1


	//   ....[19]....
        /*01b8*/ 	.word	0x00008480
        /*01bc*/ 	.word	0x00000003
        /*01c0*/ 	.word	0x00000068
        /*01c4*/ 	.short	0x0101
        /*01c6*/ 	.byte	0x3f
	.zero		1


	//   ....[20]....
        /*01c8*/ 	.word	0x00008be0
        /*01cc*/ 	.word	0x00000007
        /*01d0*/ 	.word	0x00000000
        /*01d4*/ 	.short	0x010a
        /*01d6*/ 	.byte	0x3f
	.zero		1


	//   ....[21]....
        /*01d8*/ 	.word	0x00008c60
        /*01dc*/ 	.word	0x00000008
        /*01e0*/ 	.word	0x00000000
        /*01e4*/ 	.short	0x010a
        /*01e6*/ 	.byte	0x3f
	.zero		1


	//   ....[22]....
        /*01e8*/ 	.word	0x00008cf0
        /*01ec*/ 	.word	0x00000009
        /*01f0*/ 	.word	0x00000000
        /*01f4*/ 	.short	0x010a
        /*01f6*/ 	.byte	0x3f
	.zero		1


	//   ....[23]....
        /*01f8*/ 	.word	0x00008d80
        /*01fc*/ 	.word	0x00000006
        /*0200*/ 	.word	0x00000000
        /*0204*/ 	.short	0x010a
        /*0206*/ 	.byte	0x3f
	.zero		1


	//   ....[24]....
        /*0208*/ 	.word	0x00008e10
        /*020c*/ 	.word	0x00000003
        /*0210*/ 	.word	0x00000000
        /*0214*/ 	.short	0x010a
        /*0216*/ 	.byte	0x3f
	.zero		1


	//   ....[25]....
        /*0218*/ 	.word	0x00008e70
        /*021c*/ 	.word	0x00000003
        /*0220*/ 	.word	0x00000000
        /*0224*/ 	.short	0x010a
        /*0226*/ 	.byte	0x3f
	.zero		1


	//   ....[26]....
        /*0228*/ 	.word	0x00008ec0
        /*022c*/ 	.word	0x00000005
        /*0230*/ 	.word	0x00000000
        /*0234*/ 	.short	0x010a
        /*0236*/ 	.byte	0x3f
	.zero		1


	//   ....[27]....
        /*0238*/ 	.word	0x00008f90
        /*023c*/ 	.word	0x00000017
        /*0240*/ 	.word	0x00000028
        /*0244*/ 	.short	0x010a
        /*0246*/ 	.byte	0x3f
	.zero		1


	//   ....[28]....
        /*0248*/ 	.word	0x00009060
        /*024c*/ 	.word	0x00000007
        /*0250*/ 	.word	0x00000000
        /*0254*/ 	.short	0x010a
        /*0256*/ 	.byte	0x3f
	.zero		1


	//   ....[29]....
        /*0258*/ 	.word	0x000090b0
        /*025c*/ 	.word	0x00000008
        /*0260*/ 	.word	0x00000000
        /*0264*/ 	.short	0x010a
        /*0266*/ 	.byte	0x3f
	.zero		1


	//   ....[30]....
        /*0268*/ 	.word	0x00009100
        /*026c*/ 	.word	0x00000009
        /*0270*/ 	.word	0x00000000
        /*0274*/ 	.short	0x010a
        /*0276*/ 	.byte	0x3f
	.zero		1


	//   ....[31]....
        /*0278*/ 	.word	0x00009150
        /*027c*/ 	.word	0x00000006
        /*0280*/ 	.word	0x00000000
        /*0284*/ 	.short	0x010a
        /*0286*/ 	.byte	0x3f
	.zero		1


	//----- nvinfo : EIATTR_NUM_MBARRIERS
	.align		4
.L_35:
        /*0288*/ 	.byte	0x03, 0x38
        /*028a*/ 	.short	0x000c


	//----- nvinfo : EIATTR_EXIT_INSTR_OFFSETS
	.align		4
        /*028c*/ 	.byte	0x04, 0x1c
        /*028e*/ 	.short	(.L_37 - .L_36)


	//   ....[0]....
.L_36:
        /*0290*/ 	.word	0x00000980


	//   ....[1]....
        /*0294*/ 	.word	0x00001190


	//   ....[2]....
        /*0298*/ 	.word	0x00007820


	//   ....[3]....
        /*029c*/ 	.word	0x00007d80


	//   ....[4]....
        /*02a0*/ 	.word	0x00008e60


	//----- nvinfo : EIATTR_MAX_THREADS
	.align		4
.L_37:
        /*02a4*/ 	.byte	0x04, 0x05
        /*02a6*/ 	.short	(.L_39 - .L_38)
.L_38:
        /*02a8*/ 	.word	0x00000180
        /*02ac*/ 	.word	0x00000001
        /*02b0*/ 	.word	0x00000001


	//----- nvinfo : EIATTR_CRS_STACK_SIZE
	.align		4
.L_39:
        /*02b4*/ 	.byte	0x04, 0x1e
        /*02b6*/ 	.short	(.L_41 - .L_40)
.L_40:
        /*02b8*/ 	.word	0x00000000


	//----- nvinfo : EIATTR_CBANK_PARAM_SIZE
	.align		4
.L_41:
        /*02bc*/ 	.byte	0x03, 0x19
        /*02be*/ 	.short	0x0470


	//----- nvinfo : EIATTR_PARAM_CBANK
	.align		4
        /*02c0*/ 	.byte	0x04, 0x0a
        /*02c2*/ 	.short	(.L_43 - .L_42)
	.align		4
.L_42:
        /*02c4*/ 	.word	index@(.nv.constant0._ZN7cutlass13device_kernelINS_4gemm6kernel13GemmUniversalIN4cute5tupleIJiiiiEEENS1_10collective13CollectiveMmaINS1_34MainloopSm90TmaGmmaWarpSpecializedILi5ENS5_IJNS4_1CILi2EEENSA_ILi1EEESC_EEENS1_35KernelTmaWarpSpecializedCooperativeEEENS5_IJNSA_ILi256EEENSA_ILi64EEESH_EEENS_10bfloat16_tENS5_IJlSC_lEEESJ_SK_NS4_8TiledMMAINS4_8MMA_AtomIJNS4_4SM904GMMA27MMA_64x64x16_F32BF16BF16_SSILNSO_5MajorE0ELSQ_0ELNSO_7ScaleInE1ELSR_1EEEEEENS4_6LayoutISD_NS5_IJSC_NSA_ILi0EEESV_EEEEENS5_IJNS4_10UnderscoreESY_SY_EEEEENS4_13SM90_TMA_LOADENS4_14ComposedLayoutINS4_7SwizzleILi3ELi4ELi3EEENS4_18smem_ptr_flag_bitsILi16EEENSU_INS5_IJNSA_ILi8EEESH_EEENS5_IJSH_SC_EEEEEEEvNS4_8identityENS4_23SM90_TMA_LOAD_MULTICASTES1B_vS1C_EENS_8epilogue10collective6detail29Sm90TmaWarpSpecializedAdapterINS1G_15DefaultEpilogueISJ_SK_SK_NS1F_6thread17LinearCombinationISJ_Li1EffLNS1K_9ScaleType4KindE0ELNS_15FloatRoundStyleE2ESJ_EENS1_15EpilogueDefaultEEEEEvvEEEEvNT_6ParamsE)
        /*02c8*/ 	.short	0x0210
        /*02ca*/ 	.short	0x0470


	//----- nvinfo : EIATTR_SW_WAR
	.align		4
.L_43:
        /*02cc*/ 	.byte	0x04, 0x36
        /*02ce*/ 	.short	(.L_45 - .L_44)
.L_44:
        /*02d0*/ 	.word	0x00000008
.L_45:


//--------------------- .nv.callgraph             --------------------------
	.section	.nv.callgraph,"",@"SHT_CUDA_CALLGRAPH"
	.align	4
	.sectionentsize	8
	.align		4
        /*0000*/ 	.word	0x00000000
	.align		4
        /*0004*/ 	.word	0xffffffff
	.align		4
        /*0008*/ 	.word	index@(_ZN7cutlass13device_kernelINS_4gemm6kernel13GemmUniversalIN4cute5tupleIJiiiiEEENS1_10collective13CollectiveMmaINS1_34MainloopSm90TmaGmmaWarpSpecializedILi5ENS5_IJNS4_1CILi2EEENSA_ILi1EEESC_EEENS1_35KernelTmaWarpSpecializedCooperativeEEENS5_IJNSA_ILi256EEENSA_ILi64EEESH_EEENS_10bfloat16_tENS5_IJlSC_lEEESJ_SK_NS4_8TiledMMAINS4_8MMA_AtomIJNS4_4SM904GMMA27MMA_64x64x16_F32BF16BF16_SSILNSO_5MajorE0ELSQ_0ELNSO_7ScaleInE1ELSR_1EEEEEENS4_6LayoutISD_NS5_IJSC_NSA_ILi0EEESV_EEEEENS5_IJNS4_10UnderscoreESY_SY_EEEEENS4_13SM90_TMA_LOADENS4_14ComposedLayoutINS4_7SwizzleILi3ELi4ELi3EEENS4_18smem_ptr_flag_bitsILi16EEENSU_INS5_IJNSA_ILi8EEESH_EEENS5_IJSH_SC_EEEEEEEvNS4_8identityENS4_23SM90_TMA_LOAD_MULTICASTES1B_vS1C_EENS_8epilogue10collective6detail29Sm90TmaWarpSpecializedAdapterINS1G_15DefaultEpilogueISJ_SK_SK_NS1F_6thread17LinearCombinationISJ_Li1EffLNS1K_9ScaleType4KindE0ELNS_15FloatRoundStyleE2ESJ_EENS1_15EpilogueDefaultEEEEEvvEEEEvNT_6ParamsE)
	.align		4
        /*000c*/ 	.word	index@(__assertfail)
	.align		4
        /*0010*/ 	.word	0x00000000
	.align		4
        /*0014*/ 	.word	0xfffffffe
	.align		4
        /*0018*/ 	.word	0x00000000
	.align		4
        /*001c*/ 	.word	0xfffffffd
	.align		4
        /*0020*/ 	.word	0x00000000
	.align		4
        /*0024*/ 	.word	0xfffffffc


//--------------------- .nv.constant4             --------------------------
	.section	.nv.constant4,"a",@progbits
	.align	8
	.align		8
.nv.constant4:
        /*0000*/ 	.dword	__assertfail
	.align		8
        /*0008*/ 	.dword	__unnamed_1
	.align		8
        /*0010*/ 	.dword	_ZN39_INTERNAL_898756e9_4_k_cu_d707df38_55264cuda3std3__45__cpo5beginE
	.align		8
        /*0018*/ 	.dword	_ZN39_INTERNAL_898756e9_4_k_cu_d707df38_55264cuda3std3__45__cpo3endE
	.align		8
        /*0020*/ 	.dword	_ZN39_INTERNAL_898756e9_4_k_cu_d707df38_55264cuda3std3__45__cpo6cbeginE
	.align		8
        /*0028*/ 	.dword	_ZN39_INTERNAL_898756e9_4_k_cu_d707df38_55264cuda3std3__45__cpo4cendE
	.align		8
        /*0030*/ 	.dword	_ZN39_INTERNAL_898756e9_4_k_cu_d707df38_55264cuda3std3__441_GLOBAL__N__898756e9_4_k_cu_d707df38_55266ignoreE
	.align		8
        /*0038*/ 	.dword	_ZN39_INTERNAL_898756e9_4_k_cu_d707df38_55264cuda3std3__419piecewise_constructE
	.align		8
        /*0040*/ 	.dword	_ZN39_INTERNAL_898756e9_4_k_cu_d707df38_55264cuda3std3__48in_placeE
	.align		8
        /*0048*/ 	.dword	_ZN39_INTERNAL_898756e9_4_k_cu_d707df38_55264cuda3std6ranges3__45__cpo4swapE
	.align		8
        /*0050*/ 	.dword	_ZN39_INTERNAL_898756e9_4_k_cu_d707df38_55264cuda3std6ranges3__45__cpo9iter_moveE
	.align		8
        /*0058*/ 	.dword	_ZN39_INTERNAL_898756e9_4_k_cu_d707df38_55264cute7productE
	.align		8
        /*0060*/ 	.dword	_ZN39_INTERNAL_898756e9_4_k_cu_d707df38_55264cute1_E
	.align		8
        /*0068*/ 	.dword	$str$22
	.align		8
        /*0070*/ 	.dword	$str$23


//--------------------- .text._ZN7cutlass13device_kernelINS_4gemm6kernel13GemmUniversalIN4cute5tupleIJiiiiEEENS1_10collective13CollectiveMmaINS1_34MainloopSm90TmaGmmaWarpSpecializedILi5ENS5_IJNS4_1CILi2EEENSA_ILi1EEESC_EEENS1_35KernelTmaWarpSpecializedCooperativeEEENS5_IJNSA_ILi256EEENSA_ILi64EEESH_EEENS_10bfloat16_tENS5_IJlSC_lEEESJ_SK_NS4_8TiledMMAINS4_8MMA_AtomIJNS4_4SM904GMMA27MMA_64x64x16_F32BF16BF16_SSILNSO_5MajorE0ELSQ_0ELNSO_7ScaleInE1ELSR_1EEEEEENS4_6LayoutISD_NS5_IJSC_NSA_ILi0EEESV_EEEEENS5_IJNS4_10UnderscoreESY_SY_EEEEENS4_13SM90_TMA_LOADENS4_14ComposedLayoutINS4_7SwizzleILi3ELi4ELi3EEENS4_18smem_ptr_flag_bitsILi16EEENSU_INS5_IJNSA_ILi8EEESH_EEENS5_IJSH_SC_EEEEEEEvNS4_8identityENS4_23SM90_TMA_LOAD_MULTICASTES1B_vS1C_EENS_8epilogue10collective6detail29Sm90TmaWarpSpecializedAdapterINS1G_15DefaultEpilogueISJ_SK_SK_NS1F_6thread17LinearCombinationISJ_Li1EffLNS1K_9ScaleType4KindE0ELNS_15FloatRoundStyleE2ESJ_EENS1_15EpilogueDefaultEEEEEvvEEEEvNT_6ParamsE --------------------------
	.section	.text._ZN7cutlass13device_kernelINS_4gemm6kernel13GemmUniversalIN4cute5tupleIJiiiiEEENS1_10collective13CollectiveMmaINS1_34MainloopSm90TmaGmmaWarpSpecializedILi5ENS5_IJNS4_1CILi2EEENSA_ILi1EEESC_EEENS1_35KernelTmaWarpSpecializedCooperativeEEENS5_IJNSA_ILi256EEENSA_ILi64EEESH_EEENS_10bfloat16_tENS5_IJlSC_lEEESJ_SK_NS4_8TiledMMAINS4_8MMA_AtomIJNS4_4SM904GMMA27MMA_64x64x16_F32BF16BF16_SSILNSO_5MajorE0ELSQ_0ELNSO_7ScaleInE1ELSR_1EEEEEENS4_6LayoutISD_NS5_IJSC_NSA_ILi0EEESV_EEEEENS5_IJNS4_10UnderscoreESY_SY_EEEEENS4_13SM90_TMA_LOADENS4_14ComposedLayoutINS4_7SwizzleILi3ELi4ELi3EEENS4_18smem_ptr_flag_bitsILi16EEENSU_INS5_IJNSA_ILi8EEESH_EEENS5_IJSH_SC_EEEEEEEvNS4_8identityENS4_23SM90_TMA_LOAD_MULTICASTES1B_vS1C_EENS_8epilogue10collective6detail29Sm90TmaWarpSpecializedAdapterINS1G_15DefaultEpilogueISJ_SK_SK_NS1F_6thread17LinearCombinationISJ_Li1EffLNS1K_9ScaleType4KindE0ELNS_15FloatRoundStyleE2ESJ_EENS1_15EpilogueDefaultEEEEEvvEEEEvNT_6ParamsE,"ax",@progbits
	.align	128
.text._ZN7cutlass13device_kernelINS_4gemm6kernel13GemmUniversalIN4cute5tupleIJiiiiEEENS1_10collective13CollectiveMmaINS1_34MainloopSm90TmaGmmaWarpSpecializedILi5ENS5_IJNS4_1CILi2EEENSA_ILi1EEESC_EEENS1_35KernelTmaWarpSpecializedCooperativeEEENS5_IJNSA_ILi256EEENSA_ILi64EEESH_EEENS_10bfloat16_tENS5_IJlSC_lEEESJ_SK_NS4_8TiledMMAINS4_8MMA_AtomIJNS4_4SM904GMMA27MMA_64x64x16_F32BF16BF16_SSILNSO_5MajorE0ELSQ_0ELNSO_7ScaleInE1ELSR_1EEEEEENS4_6LayoutISD_NS5_IJSC_NSA_ILi0EEESV_EEEEENS5_IJNS4_10UnderscoreESY_SY_EEEEENS4_13SM90_TMA_LOADENS4_14ComposedLayoutINS4_7SwizzleILi3ELi4ELi3EEENS4_18smem_ptr_flag_bitsILi16EEENSU_INS5_IJNSA_ILi8EEESH_EEENS5_IJSH_SC_EEEEEEEvNS4_8identityENS4_23SM90_TMA_LOAD_MULTICASTES1B_vS1C_EENS_8epilogue10collective6detail29Sm90TmaWarpSpecializedAdapterINS1G_15DefaultEpilogueISJ_SK_SK_NS1F_6thread17LinearCombinationISJ_Li1EffLNS1K_9ScaleType4KindE0ELNS_15FloatRoundStyleE2ESJ_EENS1_15EpilogueDefaultEEEEEvvEEEEvNT_6ParamsE:
        .type           _ZN7cutlass13device_kernelINS_4gemm6kernel13GemmUniversalIN4cute5tupleIJiiiiEEENS1_10collective13CollectiveMmaINS1_34MainloopSm90TmaGmmaWarpSpecializedILi5ENS5_IJNS4_1CILi2EEENSA_ILi1EEESC_EEENS1_35KernelTmaWarpSpecializedCooperativeEEENS5_IJNSA_ILi256EEENSA_ILi64EEESH_EEENS_10bfloat16_tENS5_IJlSC_lEEESJ_SK_NS4_8TiledMMAINS4_8MMA_AtomIJNS4_4SM904GMMA27MMA_64x64x16_F32BF16BF16_SSILNSO_5MajorE0ELSQ_0ELNSO_7ScaleInE1ELSR_1EEEEEENS4_6LayoutISD_NS5_IJSC_NSA_ILi0EEESV_EEEEENS5_IJNS4_10UnderscoreESY_SY_EEEEENS4_13SM90_TMA_LOADENS4_14ComposedLayoutINS4_7SwizzleILi3ELi4ELi3EEENS4_18smem_ptr_flag_bitsILi16EEENSU_INS5_IJNSA_ILi8EEESH_EEENS5_IJSH_SC_EEEEEEEvNS4_8identityENS4_23SM90_TMA_LOAD_MULTICASTES1B_vS1C_EENS_8epilogue10collective6detail29Sm90TmaWarpSpecializedAdapterINS1G_15DefaultEpilogueISJ_SK_SK_NS1F_6thread17LinearCombinationISJ_Li1EffLNS1K_9ScaleType4KindE0ELNS_15FloatRoundStyleE2ESJ_EENS1_15EpilogueDefaultEEEEEvvEEEEvNT_6ParamsE,@function
        .size           _ZN7cutlass13device_kernelINS_4gemm6kernel13GemmUniversalIN4cute5tupleIJiiiiEEENS1_10collective13CollectiveMmaINS1_34MainloopSm90TmaGmmaWarpSpecializedILi5ENS5_IJNS4_1CILi2EEENSA_ILi1EEESC_EEENS1_35KernelTmaWarpSpecializedCooperativeEEENS5_IJNSA_ILi256EEENSA_ILi64EEESH_EEENS_10bfloat16_tENS5_IJlSC_lEEESJ_SK_NS4_8TiledMMAINS4_8MMA_AtomIJNS4_4SM904GMMA27MMA_64x64x16_F32BF16BF16_SSILNSO_5MajorE0ELSQ_0ELNSO_7ScaleInE1ELSR_1EEEEEENS4_6LayoutISD_NS5_IJSC_NSA_ILi0EEESV_EEEEENS5_IJNS4_10UnderscoreESY_SY_EEEEENS4_13SM90_TMA_LOADENS4_14ComposedLayoutINS4_7SwizzleILi3ELi4ELi3EEENS4_18smem_ptr_flag_bitsILi16EEENSU_INS5_IJNSA_ILi8EEESH_EEENS5_IJSH_SC_EEEEEEEvNS4_8identityENS4_23SM90_TMA_LOAD_MULTICASTES1B_vS1C_EENS_8epilogue10collective6detail29Sm90TmaWarpSpecializedAdapterINS1G_15DefaultEpilogueISJ_SK_SK_NS1F_6thread17LinearCombinationISJ_Li1EffLNS1K_9ScaleType4KindE0ELNS_15FloatRoundStyleE2ESJ_EENS1_15EpilogueDefaultEEEEEvvEEEEvNT_6ParamsE,(.L_x_199 - _ZN7cutlass13device_kernelINS_4gemm6kernel13GemmUniversalIN4cute5tupleIJiiiiEEENS1_10collective13CollectiveMmaINS1_34MainloopSm90TmaGmmaWarpSpecializedILi5ENS5_IJNS4_1CILi2EEENSA_ILi1EEESC_EEENS1_35KernelTmaWarpSpecializedCooperativeEEENS5_IJNSA_ILi256EEENSA_ILi64EEESH_EEENS_10bfloat16_tENS5_IJlSC_lEEESJ_SK_NS4_8TiledMMAINS4_8MMA_AtomIJNS4_4SM904GMMA27MMA_64x64x16_F32BF16BF16_SSILNSO_5MajorE0ELSQ_0ELNSO_7ScaleInE1ELSR_1EEEEEENS4_6LayoutISD_NS5_IJSC_NSA_ILi0EEESV_EEEEENS5_IJNS4_10UnderscoreESY_SY_EEEEENS4_13SM90_TMA_LOADENS4_14ComposedLayoutINS4_7SwizzleILi3ELi4ELi3EEENS4_18smem_ptr_flag_bitsILi16EEENSU_INS5_IJNSA_ILi8EEESH_EEENS5_IJSH_SC_EEEEEEEvNS4_8identityENS4_23SM90_TMA_LOAD_MULTICASTES1B_vS1C_EENS_8epilogue10collective6detail29Sm90TmaWarpSpecializedAdapterINS1G_15DefaultEpilogueISJ_SK_SK_NS1F_6thread17LinearCombinationISJ_Li1EffLNS1K_9ScaleType4KindE0ELNS_15FloatRoundStyleE2ESJ_EENS1_15EpilogueDefaultEEEEEvvEEEEvNT_6ParamsE)
        .other          _ZN7cutlass13device_kernelINS_4gemm6kernel13GemmUniversalIN4cute5tupleIJiiiiEEENS1_10collective13CollectiveMmaINS1_34MainloopSm90TmaGmmaWarpSpecializedILi5ENS5_IJNS4_1CILi2EEENSA_ILi1EEESC_EEENS1_35KernelTmaWarpSpecializedCooperativeEEENS5_IJNSA_ILi256EEENSA_ILi64EEESH_EEENS_10bfloat16_tENS5_IJlSC_lEEESJ_SK_NS4_8TiledMMAINS4_8MMA_AtomIJNS4_4SM904GMMA27MMA_64x64x16_F32BF16BF16_SSILNSO_5MajorE0ELSQ_0ELNSO_7ScaleInE1ELSR_1EEEEEENS4_6LayoutISD_NS5_IJSC_NSA_ILi0EEESV_EEEEENS5_IJNS4_10UnderscoreESY_SY_EEEEENS4_13SM90_TMA_LOADENS4_14ComposedLayoutINS4_7SwizzleILi3ELi4ELi3EEENS4_18smem_ptr_flag_bitsILi16EEENSU_INS5_IJNSA_ILi8EEESH_EEENS5_IJSH_SC_EEEEEEEvNS4_8identityENS4_23SM90_TMA_LOAD_MULTICASTES1B_vS1C_EENS_8epilogue10collective6detail29Sm90TmaWarpSpecializedAdapterINS1G_15DefaultEpilogueISJ_SK_SK_NS1F_6thread17LinearCombinationISJ_Li1EffLNS1K_9ScaleType4KindE0ELNS_15FloatRoundStyleE2ESJ_EENS1_15EpilogueDefaultEEEEEvvEEEEvNT_6ParamsE,@"STO_CUDA_ENTRY STV_DEFAULT"
_ZN7cutlass13device_kernelINS_4gemm6kernel13GemmUniversalIN4cute5tupleIJiiiiEEENS1_10collective13CollectiveMmaINS1_34MainloopSm90TmaGmmaWarpSpecializedILi5ENS5_IJNS4_1CILi2EEENSA_ILi1EEESC_EEENS1_35KernelTmaWarpSpecializedCooperativeEEENS5_IJNSA_ILi256EEENSA_ILi64EEESH_EEENS_10bfloat16_tENS5_IJlSC_lEEESJ_SK_NS4_8TiledMMAINS4_8MMA_AtomIJNS4_4SM904GMMA27MMA_64x64x16_F32BF16BF16_SSILNSO_5MajorE0ELSQ_0ELNSO_7ScaleInE1ELSR_1EEEEEENS4_6LayoutISD_NS5_IJSC_NSA_ILi0EEESV_EEEEENS5_IJNS4_10UnderscoreESY_SY_EEEEENS4_13SM90_TMA_LOADENS4_14ComposedLayoutINS4_7SwizzleILi3ELi4ELi3EEENS4_18smem_ptr_flag_bitsILi16EEENSU_INS5_IJNSA_ILi8EEESH_EEENS5_IJSH_SC_EEEEEEEvNS4_8identityENS4_23SM90_TMA_LOAD_MULTICASTES1B_vS1C_EENS_8epilogue10collective6detail29Sm90TmaWarpSpecializedAdapterINS1G_15DefaultEpilogueISJ_SK_SK_NS1F_6thread17LinearCombinationISJ_Li1EffLNS1K_9ScaleType4KindE0ELNS_15FloatRoundStyleE2ESJ_EENS1_15EpilogueDefaultEEEEEvvEEEEvNT_6ParamsE:
[----:B------:R-:W0:Y:S01]  /*0000*/  LDC R1, c[0x0][0x28] ;  /* 0x00000a00ff017b82 */ /* 0x000e220000000800 */
[----:B------:R-:W1:Y:S01]  /*0010*/  S2R R18, SR_TID.X ;  /* 0x0000000000127919 */ /* 0x000e620000002100 */
[----:B------:R-:W-:Y:S01]  /*0020*/  ELECT P0, URZ, PT ;  /* 0x00000000003f782f */ /* 0x000fe20003800000 */
[----:B------:R-:W-:Y:S01]  /*0030*/  BSSY B0, `(.L_x_0) ;  /* 0x000000f000007945 */ /* 0x000fe20003800000 */
[--C-:B-1----:R-:W-:Y:S02]  /*0040*/  SHF.R.U32.HI R0, RZ, 0x5, R18.reuse ;  /* 0x00000005ff007819 */ /* 0x102fe40000011612 */
[----:B------:R-:W-:-:S03]  /*0050*/  SHF.R.U32.HI R3, RZ, 0x7, R18 ;  /* 0x00000007ff037819 */ /* 0x000fc60000011612 */
[----:B------:R-:W1:Y:S04]  /*0060*/  SHFL.IDX PT, R2, R0, RZ, 0x1f ;  /* 0x00001fff00027589 */ /* 0x000e6800000e0000 */
[----:B------:R2:W3:Y:S01]  /*0070*/  SHFL.IDX PT, R5, R3, RZ, 0x1f ;  /* 0x00001fff03057589 */ /* 0x0004e200000e0000 */
[----:B-1----:R-:W-:-:S13]  /*0080*/  ISETP.NE.OR P0, PT, R2, RZ, !P0 ;  /* 0x000000ff0200720c */ /* 0x002fda0004705670 */
[----:B0-23--:R-:W-:Y:S05]  /*0090*/  @P0 BRA `(.L_x_1) ;  /* 0x0000000000200947 */ /* 0x00dfea0003800000 */
[----:B------:R-:W-:Y:S02]  /*00a0*/  ULDC.64 UR4, c[0x0][0x198] ;  /* 0x0000660000047ab9 */ /* 0x000fe40000000a00 */
[----:B------:R-:W-:Y:S02]  /*00b0*/  UIADD3 UR6, UP0, UR4, 0xf0, URZ ;  /* 0x000000f004067890 */ /* 0x000fe4000ff1e03f */
[----:B------:R-:W-:Y:S02]  /*00c0*/  UIADD3 UR4, UP1, UR4, 0x1f0, URZ ;  /* 0x000001f004047890 */ /* 0x000fe4000ff3e03f */
[----:B------:R-:W-:Y:S02]  /*00d0*/  UIADD3.X UR7, URZ, UR5, URZ, UP0, !UPT ;  /* 0x000000053f077290 */ /* 0x000fe400087fe43f */
[----:B------:R-:W-:-:S07]  /*00e0*/  UIADD3.X UR5, URZ, UR5, URZ, UP1, !UPT ;  /* 0x000000053f057290 */ /* 0x000fce0008ffe43f */
[----:B------:R0:W-:Y:S02]  /*00f0*/  UTMACCTL.PF [UR6] ;  /* 0x00000000060079b9 */ /* 0x0001e40008040000 */
[----:B------:R0:W-:Y:S02]  /*0100*/  UTMACCTL.PF [UR4] ;  /* 0x00000000040079b9 */ /* 0x0001e40008040000 */
[----:B0-----:R-:W-:Y:S01]  /*0110*/  NOP ;  /* 0x0000000000007918 */ /* 0x001fe20000000000 */
.L_x_1:
[----:B------:R-:W-:Y:S05]  /*0120*/  BSYNC B0 ;  /* 0x0000000000007941 */ /* 0x000fea0003800000 */
.L_x_0:
[----:B------:R-:W0:Y:S02]  /*0130*/  SHFL.IDX PT, R3, R0, RZ, 0x1f ;  /* 0x00001fff00037589 */ /* 0x000e2400000e0000 */
[----:B0-----:R-:W-:-:S13]  /*0140*/  ISETP.NE.AND P0, PT, R3, RZ, PT ;  /* 0x000000ff0300720c */ /* 0x001fda0003f05270 */
[----:B------:R-:W-:Y:S05]  /*0150*/  @P0 BRA `(.L_x_2) ;  /* 0x0000000000600947 */ /* 0x000fea0003800000 */
[----:B------:R-:W0:Y:S01]  /*0160*/  S2UR UR8, SR_CgaCtaId ;  /* 0x00000000000879c3 */ /* 0x000e220000008800 */
[----:B------:R-:W-:Y:S01]  /*0170*/  UMOV UR4, 0x400 ;  /* 0x0000040000047882 */ /* 0x000fe20000000000 */
[----:B------:R-:W-:Y:S01]  /*0180*/  UMOV UR5, 0x1 ;  /* 0x0000000100057882 */ /* 0x000fe20000000000 */
[----:B------:R-:W-:Y:S01]  /*0190*/  UMOV UR6, 0x4 ;  /* 0x0000000400067882 */ /* 0x000fe20000000000 */
[----:B------:R-:W-:Y:S01]  /*01a0*/  ELECT P0, URZ, PT ;  /* 0x00000000003f782f */ /* 0x000fe20003800000 */
[----:B------:R-:W-:-:S04]  /*01b0*/  UIADD3 UR6, -UR6, 0x100000, URZ ;  /* 0x0010000006067890 */ /* 0x000fc8000fffe13f */
[----:B------:R-:W-:Y:S02]  /*01c0*/  USHF.L.U32 UR7, UR6, 0xb, URZ ;  /* 0x0000000b06077899 */ /* 0x000fe4000800063f */
[----:B------:R-:W-:Y:S02]  /*01d0*/  USHF.L.U32 UR6, UR6, 0x1, URZ ;  /* 0x0000000106067899 */ /* 0x000fe4000800063f */
[----:B0-----:R-:W-:Y:S02]  /*01e0*/  ULEA UR8, UR8, UR4, 0x18 ;  /* 0x0000000408087291 */ /* 0x001fe4000f8ec03f */
[----:B------:R-:W-:-:S04]  /*01f0*/  UIADD3 UR4, -UR5, 0x100000, URZ ;  /* 0x0010000005047890 */ /* 0x000fc8000fffe13f */
[----:B------:R-:W-:Y:S02]  /*0200*/  USHF.L.U32 UR5, UR4, 0xb, URZ ;  /* 0x0000000b04057899 */ /* 0x000fe4000800063f */
[----:B------:R-:W-:Y:S01]  /*0210*/  USHF.L.U32 UR4, UR4, 0x1, URZ ;  /* 0x0000000104047899 */ /* 0x000fe2000800063f */
[----:B------:R-:W0:Y:S11]  /*0220*/  FENCE.VIEW.ASYNC.S ;  /* 0x00000000000073c6 */ /* 0x000e360000000000 */
[----:B0-----:R0:W1:Y:S01]  /*0230*/  SYNCS.EXCH.64 URZ, [UR8], UR4 ;  /* 0x00000004083f75b2 */ /* 0x0010620008000100 */
[----:B------:R0:W2:Y:S01]  /*0240*/  SYNCS.EXCH.64 URZ, [UR8+0x28], UR6 ;  /* 0x00002806083f75b2 */ /* 0x0000a20008000100 */
[----:B------:R0:W3:Y:S01]  /*0250*/  SYNCS.EXCH.64 URZ, [UR8+0x8], UR4 ;  /* 0x00000804083f75b2 */ /* 0x0000e20008000100 */
[----:B------:R0:W4:Y:S01]  /*0260*/  SYNCS.EXCH.64 URZ, [UR8+0x30], UR6 ;  /* 0x00003006083f75b2 */ /* 0x0001220008000100 */
[----:B------:R0:W0:Y:S01]  /*0270*/  SYNCS.EXCH.64 URZ, [UR8+0x10], UR4 ;  /* 0x00001004083f75b2 */ /* 0x0000220008000100 */
[----:B------:R0:W0:Y:S01]  /*0280*/  SYNCS.EXCH.64 URZ, [UR8+0x38], UR6 ;  /* 0x00003806083f75b2 */ /* 0x0000220008000100 */
[----:B------:R0:W0:Y:S01]  /*0290*/  SYNCS.EXCH.64 URZ, [UR8+0x18], UR4 ;  /* 0x00001804083f75b2 */ /* 0x0000220008000100 */
[----:B------:R0:W0:Y:S01]  /*02a0*/  SYNCS.EXCH.64 URZ, [UR8+0x40], UR6 ;  /* 0x00004006083f75b2 */ /* 0x0000220008000100 */
[----:B------:R0:W0:Y:S01]  /*02b0*/  SYNCS.EXCH.64 URZ, [UR8+0x20], UR4 ;  /* 0x00002004083f75b2 */ /* 0x0000220008000100 */
[----:B------:R0:W0:Y:S01]  /*02c0*/  SYNCS.EXCH.64 URZ, [UR8+0x48], UR6 ;  /* 0x00004806083f75b2 */ /* 0x0000220008000100 */
[----:B------:R-:W-:Y:S01]  /*02d0*/  NOP ;  /* 0x0000000000007918 */ /* 0x000fe20000000000 */
.L_x_2:
[----:B------:R-:W-:Y:S01]  /*02e0*/  SHF.R.S32.HI R7, RZ, 0x1f, R18 ;  /* 0x0000001fff077819 */ /* 0x000fe20000011412 */
[----:B------:R-:W5:Y:S01]  /*02f0*/  SHFL.IDX PT, R0, R0, RZ, 0x1f ;  /* 0x00001fff00007589 */ /* 0x000f6200000e0000 */
[----:B0-----:R-:W0:Y:S01]  /*0300*/  S2UR UR8, SR_CTAID.X ;  /* 0x00000000000879c3 */ /* 0x001e220000002500 */
[----:B------:R-:W-:Y:S02]  /*0310*/  ELECT P0, URZ, PT ;  /* 0x00000000003f782f */ /* 0x000fe40003800000 */
[----:B------:R-:W-:Y:S01]  /*0320*/  LEA.HI R7, R7, R18, RZ, 0x7 ;  /* 0x0000001207077211 */ /* 0x000fe200078f38ff */
[----:B------:R-:W1:Y:S01]  /*0330*/  S2R R4, SR_CTAID.Y ;  /* 0x0000000000047919 */ /* 0x000e620000002600 */
[----:B------:R-:W-:Y:S01]  /*0340*/  SHF.R.S32.HI R8, RZ, 0x1f, R3 ;  /* 0x0000001fff087819 */ /* 0x000fe20000011403 */
[----:B------:R-:W-:Y:S01]  /*0350*/  ULDC UR4, c[0x0][0x150] ;  /* 0x0000540000047ab9 */ /* 0x000fe20000000800 */
[----:B------:R-:W-:Y:S01]  /*0360*/  LOP3.LUT R7, R7, 0xffffff80, RZ, 0xc0, !PT ;  /* 0xffffff8007077812 */ /* 0x000fe200078ec0ff */
[----:B------:R-:W-:Y:S01]  /*0370*/  NOP ;  /* 0x0000000000007918 */ /* 0x000fe20000000000 */
[----:B------:R-:W-:Y:S01]  /*0380*/  LEA.HI R8, R8, R3, RZ, 0x2 ;  /* 0x0000000308087211 */ /* 0x000fe200078f10ff */
[----:B------:R-:W2:Y:S01]  /*0390*/  LDC R10, c[0x0][0x144] ;  /* 0x00005100ff0a7b82 */ /* 0x000ea20000000800 */
[----:B------:R-:W-:Y:S01]  /*03a0*/  NOP ;  /* 0x0000000000007918 */ /* 0x000fe20000000000 */
[----:B------:R-:W-:Y:S01]  /*03b0*/  IMAD.IADD R6, R18, 0x1, -R7 ;  /* 0x0000000112067824 */ /* 0x000fe200078e0a07 */
[----:B------:R-:W-:Y:S01]  /*03c0*/  LOP3.LUT R8, R8, 0x3ffffffc, RZ, 0xc0, !PT ;  /* 0x3ffffffc08087812 */ /* 0x000fe200078ec0ff */
[----:B------:R-:W-:Y:S01]  /*03d0*/  IMAD.MOV.U32 R23, RZ, RZ, 0x1 ;  /* 0x00000001ff177424 */ /* 0x000fe200078e00ff */
[----:B------:R-:W-:-:S02]  /*03e0*/  ISETP.NE.AND P3, PT, R5, RZ, PT ;  /* 0x000000ff0500720c */ /* 0x000fc40003f65270 */
[----:B------:R-:W-:Y:S01]  /*03f0*/  SHF.R.S32.HI R7, RZ, 0x1f, R6 ;  /* 0x0000001fff077819 */ /* 0x000fe20000011406 */
[----:B------:R-:W-:Y:S01]  /*0400*/  IMAD.IADD R8, R3, 0x1, -R8 ;  /* 0x0000000103087824 */ /* 0x000fe200078e0a08 */
[----:B------:R-:W3:Y:S02]  /*0410*/  LDC R13, c[0x0][0x140] ;  /* 0x00005000ff0d7b82 */ /* 0x000ee40000000800 */
[----:B------:R-:W-:Y:S02]  /*0420*/  LEA.HI R7, R7, R6, RZ, 0x3 ;  /* 0x0000000607077211 */ /* 0x000fe400078f18ff */
[----:B-----5:R-:W-:Y:S02]  /*0430*/  ISETP.NE.OR P0, PT, R0, RZ, !P0 ;  /* 0x000000ff0000720c */ /* 0x020fe40004705670 */
[--C-:B------:R-:W-:Y:S02]  /*0440*/  SHF.R.S32.HI R0, RZ, 0x3, R7.reuse ;  /* 0x00000003ff007819 */ /* 0x100fe40000011407 */
[----:B------:R-:W-:-:S02]  /*0450*/  SHF.R.S32.HI R7, RZ, 0x1f, R7 ;  /* 0x0000001fff077819 */ /* 0x000fc40000011407 */
[----:B0-----:R-:W-:Y:S02]  /*0460*/  I2FP.F32.U32 R9, UR8 ;  /* 0x0000000800097c45 */ /* 0x001fe40008201000 */
[----:B------:R-:W-:-:S03]  /*0470*/  LEA.HI R7, R7, R0, RZ, 0x2 ;  /* 0x0000000007077211 */ /* 0x000fc600078f10ff */
[----:B------:R-:W-:Y:S01]  /*0480*/  FMUL R9, R9, UR4 ;  /* 0x0000000409097c20 */ /* 0x000fe20008400000 */
[----:B------:R-:W-:Y:S01]  /*0490*/  LOP3.LUT R7, R7, 0xfffffffc, RZ, 0xc0, !PT ;  /* 0xfffffffc07077812 */ /* 0x000fe200078ec0ff */
[----:B------:R-:W-:Y:S01]  /*04a0*/  VOTEU.ALL UP0, P0 ;  /* 0x00000000003f7886 */ /* 0x000fe20000000000 */
[----:B-1----:R-:W-:Y:S01]  /*04b0*/  I2FP.F32.U32 R3, R4 ;  /* 0x0000000400037245 */ /* 0x002fe20000201000 */
[----:B------:R-:W-:Y:S01]  /*04c0*/  ULDC UR4, c[0x0][0x154] ;  /* 0x0000550000047ab9 */ /* 0x000fe20000000800 */
[----:B------:R-:W-:Y:S01]  /*04d0*/  VOTEU.ALL UP1, P0 ;  /* 0x00000000003f7886 */ /* 0x000fe20000020000 */
[----:B------:R-:W0:Y:S01]  /*04e0*/  F2I.U32.TRUNC.NTZ R9, R9 ;  /* 0x0000000900097305 */ /* 0x000e22000020f000 */
[----:B------:R-:W-:Y:S01]  /*04f0*/  IMAD.IADD R7, R0, 0x1, -R7 ;  /* 0x0000000100077824 */ /* 0x000fe200078e0a07 */
[----:B------:R-:W1:Y:S01]  /*0500*/  @!UP0 S2UR UR7, SR_CgaCtaId ;  /* 0x00000000000789c3 */ /* 0x000e620000008800 */
[----:B------:R-:W-:Y:S01]  /*0510*/  FMUL R12, R3, UR4 ;  /* 0x00000004030c7c20 */ /* 0x000fe20008400000 */
[----:B------:R-:W-:Y:S01]  /*0520*/  UMOV UR4, 0x20 ;  /* 0x0000002000047882 */ /* 0x000fe20000000000 */
[----:B------:R-:W-:Y:S01]  /*0530*/  IMAD R8, R8, 0x4, R7 ;  /* 0x0000000408087824 */ /* 0x000fe200078e0207 */
[----:B------:R-:W-:Y:S01]  /*0540*/  @!UP0 UMOV UR6, 0x400 ;  /* 0x0000040000068882 */ /* 0x000fe20000000000 */
[----:B------:R-:W-:-:S04]  /*0550*/  @!UP0 UIADD3 UR4, -UR4, 0x100000, URZ ;  /* 0x0010000004048890 */ /* 0x000fc8000fffe13f */
[----:B------:R-:W-:Y:S02]  /*0560*/  @!UP0 USHF.L.U32 UR5, UR4, 0xb, URZ ;  /* 0x0000000b04058899 */ /* 0x000fe4000800063f */
[----:B------:R-:W-:Y:S01]  /*0570*/  @!UP0 USHF.L.U32 UR4, UR4, 0x1, URZ ;  /* 0x0000000104048899 */ /* 0x000fe2000800063f */
[----:B---3--:R-:W-:Y:S01]  /*0580*/  ISETP.EQ.U32.AND P2, PT, R13, 0x1, PT ;  /* 0x000000010d00780c */ /* 0x008fe20003f42070 */
[----:B------:R-:W3:Y:S01]  /*0590*/  F2I.U32.TRUNC.NTZ R12, R12 ;  /* 0x0000000c000c7305 */ /* 0x000ee2000020f000 */
[----:B------:R-:W-:Y:S01]  /*05a0*/  LEA.HI R0, R8, R8, RZ, 0x1 ;  /* 0x0000000808007211 */ /* 0x000fe200078f08ff */
[----:B------:R-:W5:Y:S03]  /*05b0*/  LDC R7, c[0x0][0x148] ;  /* 0x00005200ff077b82 */ /* 0x000f660000000800 */
[----:B------:R-:W-:Y:S01]  /*05c0*/  LOP3.LUT R11, R0, 0xfffffffe, RZ, 0xc0, !PT ;  /* 0xfffffffe000b7812 */ /* 0x000fe200078ec0ff */
[----:B0-----:R-:W-:Y:S01]  /*05d0*/  IMAD.MOV R15, RZ, RZ, -R9 ;  /* 0x000000ffff0f7224 */ /* 0x001fe200078e0a09 */
[----:B------:R-:W-:-:S03]  /*05e0*/  SHF.R.S32.HI R9, RZ, 0x1f, R2 ;  /* 0x0000001fff097819 */ /* 0x000fc60000011402 */
[----:B--2---:R-:W-:Y:S01]  /*05f0*/  IMAD R3, R10, R15, UR8 ;  /* 0x000000080a037e24 */ /* 0x004fe2000f8e020f */
[----:B------:R-:W-:Y:S01]  /*0600*/  LEA.HI R9, R9, R2, RZ, 0x2 ;  /* 0x0000000209097211 */ /* 0x000fe200078f10ff */
[C---:B------:R-:W-:Y:S02]  /*0610*/  IMAD.IADD R0, R8.reuse, 0x1, -R11 ;  /* 0x0000000108007824 */ /* 0x040fe400078e0a0b */
[----:B------:R-:W-:Y:S01]  /*0620*/  IMAD.SHL.U32 R11, R8, 0x4, RZ ;  /* 0x00000004080b7824 */ /* 0x000fe200078e00ff */
[----:B------:R-:W-:Y:S01]  /*0630*/  LOP3.LUT R9, R9, 0xfffffffc, RZ, 0xc0, !PT ;  /* 0xfffffffc09097812 */ /* 0x000fe200078ec0ff */
[----:B---3--:R-:W-:Y:S01]  /*0640*/  IMAD.MOV R24, RZ, RZ, -R12 ;  /* 0x000000ffff187224 */ /* 0x008fe200078e0a0c */
[----:B------:R-:W-:Y:S01]  /*0650*/  ISETP.NE.AND P4, PT, R0, R3, PT ;  /* 0x000000030000720c */ /* 0x000fe20003f85270 */
[----:B-1----:R-:W-:Y:S01]  /*0660*/  @!UP0 ULEA UR6, UR7, UR6, 0x18 ;  /* 0x0000000607068291 */ /* 0x002fe2000f8ec03f */
[----:B------:R-:W-:Y:S01]  /*0670*/  LOP3.LUT R22, R8, 0xc, R11, 0x78, !PT ;  /* 0x0000000c08167812 */ /* 0x000fe200078e780b */
[----:B------:R-:W-:Y:S01]  /*0680*/  IMAD.IADD R0, R2, 0x1, -R9 ;  /* 0x0000000102007824 */ /* 0x000fe200078e0a09 */
[----:B------:R-:W-:Y:S01]  /*0690*/  VOTEU.ALL UP0, P0 ;  /* 0x00000000003f7886 */ /* 0x000fe20000000000 */
[----:B------:R-:W-:Y:S01]  /*06a0*/  LOP3.LUT P0, RZ, R6, 0x7, RZ, 0xc0, !PT ;  /* 0x0000000706ff7812 */ /* 0x000fe2000780c0ff */
[----:B------:R-:W-:-:S02]  /*06b0*/  VIADD R6, R5, 0xffffffff ;  /* 0xffffffff05067836 */ /* 0x000fc40000000000 */
[----:B------:R-:W-:Y:S01]  /*06c0*/  ISETP.NE.AND P1, PT, R0, 0x3, PT ;  /* 0x000000030000780c */ /* 0x000fe20003f25270 */
[----:B-----5:R-:W-:Y:S01]  /*06d0*/  IMAD R9, R7, R24, R4 ;  /* 0x0000001807097224 */ /* 0x020fe200078e0204 */
[----:B------:R-:W-:Y:S02]  /*06e0*/  ISETP.LT.U32.AND P0, PT, R22, 0x2, !P0 ;  /* 0x000000021600780c */ /* 0x000fe40004701070 */
[----:B------:R-:W-:Y:S01]  /*06f0*/  ISETP.EQ.OR P1, PT, R0, RZ, !P1 ;  /* 0x000000ff0000720c */ /* 0x000fe20004f22670 */
[----:B------:R-:W0:Y:S02]  /*0700*/  FENCE.VIEW.ASYNC.S ;  /* 0x00000000000073c6 */ /* 0x000e240000000000 */
[----:B0-----:R0:W1:Y:S01]  /*0710*/  @!UP0 SYNCS.EXCH.64 URZ, [UR6+0x60], UR4 ;  /* 0x00006004063f85b2 */ /* 0x0010620008000100 */
[----:B------:R-:W-:Y:S02]  /*0720*/  @P4 LEA.HI R2, R22, R22, RZ, 0x1 ;  /* 0x0000001616024211 */ /* 0x000fe400078f08ff */
[----:B------:R-:W-:-:S02]  /*0730*/  ISETP.EQ.AND P1, PT, R5, RZ, P1 ;  /* 0x000000ff0500720c */ /* 0x000fc40000f22270 */
[----:B------:R-:W-:Y:S02]  /*0740*/  @P4 SHF.R.S32.HI R2, RZ, 0x1, R2 ;  /* 0x00000001ff024819 */ /* 0x000fe40000011402 */
[----:B------:R-:W-:Y:S02]  /*0750*/  ISETP.GE.U32.AND P6, PT, R6, 0x2, PT ;  /* 0x000000020600780c */ /* 0x000fe40003fc6070 */
[----:B------:R-:W-:Y:S02]  /*0760*/  @P4 ISETP.NE.AND P5, PT, R2, R9, PT ;  /* 0x000000090200420c */ /* 0x000fe40003fa5270 */
[----:B------:R-:W-:Y:S02]  /*0770*/  SEL R2, RZ, 0x1, !P0 ;  /* 0x00000001ff027807 */ /* 0x000fe40004000000 */
[----:B------:R-:W-:Y:S02]  /*0780*/  @P4 SEL R23, RZ, 0x1, P5 ;  /* 0x00000001ff174807 */ /* 0x000fe40002800000 */
[----:B------:R-:W-:Y:S01]  /*0790*/  SEL R19, RZ, 0x1, !P1 ;  /* 0x00000001ff137807 */ /* 0x000fe20004800000 */
[----:B------:R0:W2:Y:S01]  /*07a0*/  @!UP1 SYNCS.EXCH.64 URZ, [UR6+0x68], UR4 ;  /* 0x00006804063f95b2 */ /* 0x0000a20008000100 */
[----:B------:R-:W-:Y:S01]  /*07b0*/  LOP3.LUT R23, R23, R2, RZ, 0xc0, !PT ;  /* 0x0000000217177212 */ /* 0x000fe200078ec0ff */
[----:B------:R-:W-:Y:S01]  /*07c0*/  NOP ;  /* 0x0000000000007918 */ /* 0x000fe20000000000 */
[----:B------:R-:W-:Y:S01]  /*07d0*/  SEL R19, R19, 0x2, P6 ;  /* 0x0000000213137807 */ /* 0x000fe20003000000 */
[----:B------:R-:W-:Y:S06]  /*07e0*/  @!P2 BRA `(.L_x_3) ;  /* 0x000000000008a947 */ /* 0x000fec0003800000 */
[----:B-12-4-:R-:W-:Y:S01]  /*07f0*/  UCGABAR_ARV ;  /* 0x00000000000079c7 */ /* 0x016fe20008000000 */
[----:B------:R-:W-:Y:S05]  /*0800*/  BRA `(.L_x_4) ;  /* 0x0000000000047947 */ /* 0x000fea0003800000 */
.L_x_3:
[----:B-12-4-:R-:W-:Y:S01]  /*0810*/  NOP ;  /* 0x0000000000007918 */ /* 0x016fe20000000000 */
.L_x_4:
[----:B------:R-:W1:Y:S01]  /*0820*/  LDC R2, c[0x0][0x65c] ;  /* 0x00019700ff027b82 */ /* 0x000e620000000800 */
[----:B------:R-:W-:Y:S01]  /*0830*/  LOP3.LUT R5, R5, 0xfffff7ff, RZ, 0xc0, !PT ;  /* 0xfffff7ff05057812 */ /* 0x000fe200078ec0ff */
[----:B------:R-:W-:Y:S02]  /*0840*/  IMAD.U32 R8, RZ, RZ, UR8 ;  /* 0x00000008ff087e24 */ /* 0x000fe4000f8e00ff */
[----:B------:R-:W-:Y:S01]  /*0850*/  IMAD.MOV.U32 R9, RZ, RZ, RZ ;  /* 0x000000ffff097224 */ /* 0x000fe200078e00ff */
[----:B-1----:R-:W-:-:S13]  /*0860*/  ISETP.NE.AND P1, PT, R2, 0x1, PT ;  /* 0x000000010200780c */ /* 0x002fda0003f25270 */
[----:B------:R-:W1:Y:S01]  /*0870*/  @P1 LDC R17, c[0x0][0x10] ;  /* 0x00000400ff111b82 */ /* 0x000e620000000800 */
[----:B------:R-:W-:Y:S01]  /*0880*/  @P1 LOP3.LUT R5, R5, 0x800, RZ, 0xfc, !PT ;  /* 0x0000080005051812 */ /* 0x000fe200078efcff */
[----:B------:R-:W-:Y:S02]  /*0890*/  @P1 IMAD.MOV.U32 R5, RZ, RZ, RZ ;  /* 0x000000ffff051224 */ /* 0x000fe400078e00ff */
[----:B------:R-:W-:-:S04]  /*08a0*/  @P1 IMAD.MOV.U32 R13, RZ, RZ, RZ ;  /* 0x000000ffff0d1224 */ /* 0x000fc800078e00ff */
[----:B------:R-:W2:Y:S01]  /*08b0*/  @!P1 LDC R11, c[0x0][0xc] ;  /* 0x00000300ff0b9b82 */ /* 0x000ea20000000800 */
[----:B-1----:R-:W-:-:S04]  /*08c0*/  @P1 IMAD.WIDE.U32 R16, R17, UR8, R4 ;  /* 0x0000000811101c25 */ /* 0x002fc8000f8e0004 */
[----:B------:R-:W-:Y:S02]  /*08d0*/  @P1 IMAD.IADD R17, R17, 0x1, R13 ;  /* 0x0000000111111824 */ /* 0x000fe400078e020d */
[----:B--2---:R-:W-:-:S04]  /*08e0*/  @!P1 IMAD.WIDE.U32 R8, R4, R11, R8 ;  /* 0x0000000b04089225 */ /* 0x004fc800078e0008 */
[----:B------:R-:W-:Y:S02]  /*08f0*/  @!P1 IMAD.MOV.U32 R16, RZ, RZ, R8 ;  /* 0x000000ffff109224 */ /* 0x000fe400078e0008 */
[----:B------:R-:W-:Y:S01]  /*0900*/  @!P1 IMAD.MOV.U32 R17, RZ, RZ, R9 ;  /* 0x000000ffff119224 */ /* 0x000fe200078e0009 */
[----:B------:R-:W-:Y:S06]  /*0910*/  @!P2 BRA `(.L_x_5) ;  /* 0x00000000000ca947 */ /* 0x000fec0003800000 */
[----:B------:R-:W-:Y:S01]  /*0920*/  UCGABAR_WAIT ;  /* 0x0000000000007dc7 */ /* 0x000fe20008000000 */
[----:B------:R-:W-:Y:S01]  /*0930*/  CCTL.IVALL ;  /* 0x00000000ff00798f */ /* 0x000fe20002000000 */
[----:B------:R-:W-:Y:S05]  /*0940*/  BRA `(.L_x_6) ;  /* 0x0000000000047947 */ /* 0x000fea0003800000 */
.L_x_5:
[----:B------:R-:W-:Y:S06]  /*0950*/  BAR.SYNC.DEFER_BLOCKING 0x0 ;  /* 0x0000000000007b1d */ /* 0x000fec0000010000 */
.L_x_6:
[----:B------:R-:W-:Y:S05]  /*0960*/  @!P3 BRA `(.L_x_7) ;  /* 0x0000006c00b0b947 */ /* 0x000fea0003800000 */
[----:B------:R-:W-:-:S13]  /*0970*/  ISETP.GT.U32.AND P0, PT, R6, 0x1, PT ;  /* 0x000000010600780c */ /* 0x000fda0003f04070 */
[----:B0-----:R-:W-:Y:S05]  /*0980*/  @P0 EXIT ;  /* 0x000000000000094d */ /* 0x001fea0003800000 */
[----:B------:R-:W-:Y:S01]  /*0990*/  ULDC.64 UR4, c[0x0][0x650] ;  /* 0x0001940000047ab9 */ /* 0x000fe20000000a00 */
[----:B------:R-:W-:Y:S01]  /*09a0*/  PRMT R0, RZ, 0x7610, R0 ;  /* 0x00007610ff007816 */ /* 0x000fe20000000000 */
[----:B------:R-:W-:Y:S01]  /*09b0*/  IMAD.MOV.U32 R96, RZ, RZ, -0x1 ;  /* 0xffffffffff607424 */ /* 0x000fe200078e00ff */
[----:B------:R-:W-:Y:S01]  /*09c0*/  ISETP.GE.U32.AND P0, PT, R16, UR4, PT ;  /* 0x0000000410007c0c */ /* 0x000fe2000bf06070 */
[----:B------:R-:W-:Y:S02]  /*09d0*/  IMAD.MOV.U32 R92, RZ, RZ, -0x1 ;  /* 0xffffffffff5c7424 */ /* 0x000fe400078e00ff */
[----:B------:R-:W-:Y:S01]  /*09e0*/  IMAD.MOV.U32 R89, RZ, RZ, -0x1 ;  /* 0xffffffffff597424 */ /* 0x000fe200078e00ff */
[----:B------:R-:W-:-:S13]  /*09f0*/  ISETP.GE.U32.AND.EX P0, PT, R17, UR5, PT, P0 ;  /* 0x0000000511007c0c */ /* 0x000fda000bf06100 */
[----:B------:R-:W-:Y:S05]  /*0a00*/  @P0 BRA `(.L_x_8) ;  /* 0x0000000400280947 */ /* 0x000fea0003800000 */
[----:B------:R-:W0:Y:S01]  /*0a10*/  LDC.64 R20, c[0x0][0x628] ;  /* 0x00018a00ff147b82 */ /* 0x000e220000000a00 */
[----:B------:R-:W-:Y:S02]  /*0a20*/  IMAD.MOV.U32 R8, RZ, RZ, R16 ;  /* 0x000000ffff087224 */ /* 0x000fe400078e0010 */
[----:B------:R-:W-:-:S05]  /*0a30*/  IMAD.MOV.U32 R9, RZ, RZ, R17 ;  /* 0x000000ffff097224 */ /* 0x000fca00078e0011 */
[----:B------:R-:W1:Y:S08]  /*0a40*/  LDC R0, c[0x0][0x630] ;  /* 0x00018c00ff007b82 */ /* 0x000e700000000800 */
[----:B------:R-:W2:Y:S01]  /*0a50*/  LDC.64 R26, c[0x0][0x620] ;  /* 0x00018800ff1a7b82 */ /* 0x000ea20000000a00 */
[----:B0-----:R-:W-:-:S04]  /*0a60*/  ISETP.NE.U32.AND P0, PT, R20, RZ, PT ;  /* 0x000000ff1400720c */ /* 0x001fc80003f05070 */
[----:B------:R-:W-:-:S13]  /*0a70*/  ISETP.NE.AND.EX P0, PT, R21, RZ, PT, P0 ;  /* 0x000000ff1500720c */ /* 0x000fda0003f05300 */
[----:B-12---:R-:W-:Y:S05]  /*0a80*/  @!P0 BRA `(.L_x_9) ;  /* 0x0000000000288947 */ /* 0x006fea0003800000 */
[----:B------:R-:W0:Y:S02]  /*0a90*/  LDC R13, c[0x0][0x634] ;  /* 0x00018d00ff0d7b82 */ /* 0x000e240000000800 */
[----:B0-----:R-:W-:-:S05]  /*0aa0*/  IADD3 R13, P0, R16, R13, RZ ;  /* 0x0000000d100d7210 */ /* 0x001fca0007f1e0ff */
[----:B------:R-:W-:-:S04]  /*0ab0*/  IMAD.X R15, RZ, RZ, R17, P0 ;  /* 0x000000ffff0f7224 */ /* 0x000fc800000e0611 */
[----:B------:R-:W-:-:S04]  /*0ac0*/  IMAD.WIDE.U32 R8, R15, R20, RZ ;  /* 0x000000140f087225 */ /* 0x000fc800078e00ff */
[----:B------:R-:W-:-:S04]  /*0ad0*/  IMAD.WIDE.U32 R10, P0, R13, R21, R8 ;  /* 0x000000150d0a7225 */ /* 0x000fc80007800008 */
[----:B------:R-:W-:-:S04]  /*0ae0*/  IMAD.WIDE.U32 R8, R13, R20, RZ ;  /* 0x000000140d087225 */ /* 0x000fc800078e00ff */
[----:B------:R-:W-:Y:S01]  /*0af0*/  IMAD.X R13, RZ, RZ, RZ, P0 ;  /* 0x000000ffff0d7224 */ /* 0x000fe200000e06ff */
[----:B------:R-:W-:Y:S01]  /*0b00*/  IADD3 RZ, P0, R9, R10, RZ ;  /* 0x0000000a09ff7210 */ /* 0x000fe20007f1e0ff */
[----:B------:R-:W-:-:S04]  /*0b10*/  IMAD.MOV.U32 R12, RZ, RZ, R11 ;  /* 0x000000ffff0c7224 */ /* 0x000fc800078e000b */
[----:B------:R-:W-:-:S08]  /*0b20*/  IMAD.WIDE.U32.X R8, R15, R21, R12, P0 ;  /* 0x000000150f087225 */ /* 0x000fd000000e040c */
.L_x_9:
[----:B------:R-:W0:Y:S01]  /*0b30*/  LDC.64 R20, c[0x0][0x640] ;  /* 0x00019000ff147b82 */ /* 0x000e220000000a00 */
[--C-:B------:R-:W-:Y:S01]  /*0b40*/  SHF.R.U64 R89, R8, R0, R9.reuse ;  /* 0x0000000008597219 */ /* 0x100fe20000001209 */
[----:B------:R-:W-:Y:S01]  /*0b50*/  IMAD R28, R7, R24, R4 ;  /* 0x00000018071c7224 */ /* 0x000fe200078e0204 */
[----:B------:R-:W-:Y:S01]  /*0b60*/  SHF.R.U32.HI R0, RZ, R0, R9 ;  /* 0x00000000ff007219 */ /* 0x000fe20000011609 */
[----:B------:R-:W-:Y:S01]  /*0b70*/  IMAD.MOV.U32 R25, RZ, RZ, 0x1 ;  /* 0x00000001ff197424 */ /* 0x000fe200078e00ff */
[----:B------:R-:W-:-:S03]  /*0b80*/  IADD3 R5, P0, RZ, -R89, RZ ;  /* 0x80000059ff057210 */ /* 0x000fc60007f1e0ff */
[----:B------:R-:W1:Y:S02]  /*0b90*/  LDC R6, c[0x0][0x618] ;  /* 0x00018600ff067b82 */ /* 0x000e640000000800 */
[----:B------:R-:W-:-:S04]  /*0ba0*/  IMAD.X R9, RZ, RZ, ~R0, P0 ;  /* 0x000000ffff097224 */ /* 0x000fc800000e0e00 */
[-C--:B------:R-:W-:Y:S02]  /*0bb0*/  IMAD R0, R9, R26.reuse, RZ ;  /* 0x0000001a09007224 */ /* 0x080fe400078e02ff */
[----:B------:R-:W2:Y:S01]  /*0bc0*/  LDC R11, c[0x0][0x608] ;  /* 0x00018200ff0b7b82 */ /* 0x000ea20000000800 */
[----:B------:R-:W-:-:S04]  /*0bd0*/  IMAD.WIDE.U32 R8, R5, R26, R16 ;  /* 0x0000001a05087225 */ /* 0x000fc800078e0010 */
[----:B------:R-:W-:-:S03]  /*0be0*/  IMAD R5, R5, R27, R0 ;  /* 0x0000001b05057224 */ /* 0x000fc600078e0200 */
[----:B------:R-:W3:Y:S01]  /*0bf0*/  LDC R12, c[0x0][0x658] ;  /* 0x00019600ff0c7b82 */ /* 0x000ee20000000800 */
[----:B0-----:R-:W-:Y:S01]  /*0c00*/  ISETP.NE.U32.AND P0, PT, R20, RZ, PT ;  /* 0x000000ff1400720c */ /* 0x001fe20003f05070 */
[----:B------:R-:W-:Y:S02]  /*0c10*/  IMAD.IADD R5, R9, 0x1, R5 ;  /* 0x0000000109057824 */ /* 0x000fe400078e0205 */
[----:B------:R-:W-:Y:S01]  /*0c20*/  IMAD.MOV.U32 R9, RZ, RZ, -0x1 ;  /* 0xffffffffff097424 */ /* 0x000fe200078e00ff */
[----:B------:R-:W-:-:S03]  /*0c30*/  ISETP.NE.AND.EX P0, PT, R21, RZ, PT, P0 ;  /* 0x000000ff1500720c */ /* 0x000fc60003f05300 */
[----:B------:R-:W0:Y:S01]  /*0c40*/  LDC R15, c[0x0][0x600] ;  /* 0x00018000ff0f7b82 */ /* 0x000e220000000800 */
[-CC-:B-1----:R-:W-:Y:S02]  /*0c50*/  SHF.R.U64 R13, R8, R6.reuse, R5.reuse ;  /* 0x00000006080d7219 */ /* 0x182fe40000001205 */
[----:B------:R-:W-:-:S05]  /*0c60*/  SHF.R.U32.HI R0, RZ, R6, R5 ;  /* 0x00000006ff007219 */ /* 0x000fca0000011605 */
[----:B------:R-:W1:Y:S01]  /*0c70*/  LDC R14, c[0x0][0x648] ;  /* 0x00019200ff0e7b82 */ /* 0x000e620000000800 */
[-CC-:B--2---:R-:W-:Y:S02]  /*0c80*/  SHF.R.U64 R29, R13, R11.reuse, R0.reuse ;  /* 0x0000000b0d1d7219 */ /* 0x184fe40000001200 */
[----:B------:R-:W-:-:S05]  /*0c90*/  SHF.R.U32.HI R5, RZ, R11, R0 ;  /* 0x0000000bff057219 */ /* 0x000fca0000011600 */
[----:B------:R-:W2:Y:S01]  /*0ca0*/  LDC R26, c[0x0][0x638] ;  /* 0x00018e00ff1a7b82 */ /* 0x000ea20000000800 */
[-CC-:B---3--:R-:W-:Y:S02]  /*0cb0*/  SHF.R.U64 R24, R29, R12.reuse, R5.reuse ;  /* 0x0000000c1d187219 */ /* 0x188fe40000001205 */
[-C--:B------:R-:W-:Y:S02]  /*0cc0*/  SHF.L.U32 R0, R9, R12.reuse, RZ ;  /* 0x0000000c09007219 */ /* 0x080fe400000006ff */
[----:B------:R-:W-:Y:S01]  /*0cd0*/  SHF.R.U32.HI R5, RZ, R12, R5 ;  /* 0x0000000cff057219 */ /* 0x000fe20000011605 */
[----:B------:R-:W-:Y:S01]  /*0ce0*/  IMAD.MOV.U32 R4, RZ, RZ, R24 ;  /* 0x000000ffff047224 */ /* 0x000fe200078e0018 */
[----:B------:R-:W-:Y:S01]  /*0cf0*/  LOP3.LUT R10, RZ, R0, RZ, 0x33, !PT ;  /* 0x00000000ff0a7212 */ /* 0x000fe200078e33ff */
[----:B------:R-:W3:Y:S01]  /*0d00*/  LDC R27, c[0x0][0x610] ;  /* 0x00018400ff1b7b82 */ /* 0x000ee20000000800 */
[----:B------:R-:W-:Y:S05]  /*0d10*/  @!P0 BRA `(.L_x_10) ;  /* 0x0000000000288947 */ /* 0x000fea0003800000 */
[----:B------:R-:W4:Y:S02]  /*0d20*/  LDC R9, c[0x0][0x64c] ;  /* 0x00019300ff097b82 */ /* 0x000f240000000800 */
[----:B----4-:R-:W-:-:S05]  /*0d30*/  IADD3 R9, P0, R24, R9, RZ ;  /* 0x0000000918097210 */ /* 0x010fca0007f1e0ff */
        /* <DEDUP_REMOVED lines=8> */
.L_x_10:
[----:B-1----:R-:W-:Y:S01]  /*0dc0*/  SHF.R.U64 R4, R4, R14, R5 ;  /* 0x0000000e04047219 */ /* 0x002fe20000001205 */
[----:B0-----:R-:W-:Y:S01]  /*0dd0*/  VIADD R6, R15, 0xffffffff ;  /* 0xffffffff0f067836 */ /* 0x001fe20000000000 */
[----:B------:R-:W-:Y:S02]  /*0de0*/  SHF.L.U32 R0, R25, R12, RZ ;  /* 0x0000000c19007219 */ /* 0x000fe400000006ff */
[----:B------:R-:W-:Y:S01]  /*0df0*/  LOP3.LUT R5, R29, R10, RZ, 0xc0, !PT ;  /* 0x0000000a1d057212 */ /* 0x000fe200078ec0ff */
[----:B------:R-:W-:Y:S01]  /*0e00*/  IMAD.MOV R7, RZ, RZ, -R4 ;  /* 0x000000ffff077224 */ /* 0x000fe200078e0a04 */
[----:B------:R-:W-:Y:S02]  /*0e10*/  SEL R3, R3, R28, !P1 ;  /* 0x0000001c03037207 */ /* 0x000fe40004800000 */
[----:B------:R-:W-:Y:S01]  /*0e20*/  LOP3.LUT R6, R13, R6, RZ, 0xc0, !PT ;  /* 0x000000060d067212 */ /* 0x000fe200078ec0ff */
[----:B------:R-:W-:Y:S02]  /*0e30*/  IMAD R4, R0, R4, R5 ;  /* 0x0000000400047224 */ /* 0x000fe400078e0205 */
[----:B--2---:R-:W-:-:S02]  /*0e40*/  IMAD R0, R7, R26, R24 ;  /* 0x0000001a07007224 */ /* 0x004fc400078e0218 */
[----:B---3--:R-:W-:Y:S02]  /*0e50*/  IMAD R3, R4, R27, R3 ;  /* 0x0000001b04037224 */ /* 0x008fe400078e0203 */
[----:B------:R-:W-:Y:S02]  /*0e60*/  IMAD R96, R0, R15, R6 ;  /* 0x0000000f00607224 */ /* 0x000fe400078e0206 */
[----:B------:R-:W-:-:S03]  /*0e70*/  IMAD.MOV.U32 R4, RZ, RZ, 0x1 ;  /* 0x00000001ff047424 */ /* 0x000fc600078e00ff */
[----:B------:R-:W-:Y:S02]  /*0e80*/  SEL R92, R96, R3, !P1 ;  /* 0x00000003605c7207 */ /* 0x000fe40004800000 */
[----:B------:R-:W-:Y:S02]  /*0e90*/  PRMT R0, R4, 0x7610, R0 ;  /* 0x0000761004007816 */ /* 0x000fe40000000000 */
[----:B------:R-:W-:-:S07]  /*0ea0*/  SEL R96, R3, R96, !P1 ;  /* 0x0000006003607207 */ /* 0x000fce0004800000 */
.L_x_8:
[----:B------:R-:W-:-:S08]  /*0eb0*/  NOP ;  /* 0x0000000000007918 */ /* 0x000fd00000000000 */
[----:B------:R-:W0:Y:S02]  /*0ec0*/  USETMAXREG.TRY_ALLOC.CTAPOOL UP0, 0xe8 ;  /* 0x000000e8000079c8 */ /* 0x000e240008000600 */
[----:B0-----:R-:W-:-:S13]  /*0ed0*/  PLOP3.LUT P0, PT, PT, PT, UP0, 0x80, 0x0 ;  /* 0x000000000000781c */ /* 0x001fda0003f0f008 */
[----:B------:R-:W-:Y:S05]  /*0ee0*/  @!P0 BRA `(.L_x_8) ;  /* 0xfffffffc00f08947 */ /* 0x000fea000383ffff */
[----:B------:R-:W-:Y:S01]  /*0ef0*/  ULDC.64 UR4, c[0x0][0x598] ;  /* 0x0001660000047ab9 */ /* 0x000fe20000000a00 */
[----:B------:R-:W-:Y:S01]  /*0f00*/  ULDC.64 UR36, c[0x0][0x208] ;  /* 0x0000820000247ab9 */ /* 0x000fe20000000a00 */
[----:B------:R-:W-:-:S04]  /*0f10*/  ISETP.NE.U32.AND P0, PT, RZ, UR4, PT ;  /* 0x00000004ff007c0c */ /* 0x000fc8000bf05070 */
[----:B------:R-:W-:-:S13]  /*0f20*/  ISETP.NE.AND.EX P0, PT, RZ, UR5, PT, P0 ;  /* 0x00000005ff007c0c */ /* 0x000fda000bf05300 */
[----:B------:R-:W-:Y:S05]  /*0f30*/  @!P0 BRA `(.L_x_11) ;  /* 0x00000000001c8947 */ /* 0x000fea0003800000 */
[----:B------:R-:W0:Y:S02]  /*0f40*/  LDC.64 R4, c[0x0][0x598] ;  /* 0x00016600ff047b82 */ /* 0x000e240000000a00 */
[----:B0-----:R-:W2:Y:S02]  /*0f50*/  LDG.E.64 R4, desc[UR36][R4.64] ;  /* 0x0000002404047981 */ /* 0x001ea4000c1e1b00 */
[----:B--2---:R-:W-:-:S04]  /*0f60*/  ISETP.NE.U32.AND P0, PT, R4, RZ, PT ;  /* 0x000000ff0400720c */ /* 0x004fc80003f05070 */
[----:B------:R-:W-:-:S13]  /*0f70*/  ISETP.NE.AND.EX P0, PT, R5, RZ, PT, P0 ;  /* 0x000000ff0500720c */ /* 0x000fda0003f05300 */
[----:B------:R-:W-:Y:S05]  /*0f80*/  @!P0 BRA `(.L_x_11) ;  /* 0x0000000000088947 */ /* 0x000fea0003800000 */
[----:B------:R0:W5:Y:S01]  /*0f90*/  LD.E R88, desc[UR36][R4.64] ;  /* 0x0000002404587980 */ /* 0x000162000c101900 */
[----:B------:R-:W-:Y:S05]  /*0fa0*/  BRA `(.L_x_12) ;  /* 0x0000000000247947 */ /* 0x000fea0003800000 */
.L_x_11:
[----:B------:R-:W-:Y:S02]  /*0fb0*/  ULDC.64 UR4, c[0x0][0x588] ;  /* 0x0001620000047ab9 */ /* 0x000fe40000000a00 */
[----:B------:R-:W-:-:S04]  /*0fc0*/  ISETP.NE.U32.AND P0, PT, RZ, UR4, PT ;  /* 0x00000004ff007c0c */ /* 0x000fc8000bf05070 */
[----:B------:R-:W-:-:S13]  /*0fd0*/  ISETP.NE.AND.EX P0, PT, RZ, UR5, PT, P0 ;  /* 0x00000005ff007c0c */ /* 0x000fda000bf05300 */
[----:B------:R-:W-:Y:S05]  /*0fe0*/  @!P0 BRA `(.L_x_13) ;  /* 0x00000000000c8947 */ /* 0x000fea0003800000 */
[----:B------:R-:W0:Y:S02]  /*0ff0*/  LDC.64 R4, c[0x0][0x588] ;  /* 0x00016200ff047b82 */ /* 0x000e240000000a00 */
[----:B0-----:R1:W5:Y:S01]  /*1000*/  LDG.E R88, desc[UR36][R4.64] ;  /* 0x0000002404587981 */ /* 0x001362000c1e1900 */
[----:B------:R-:W-:Y:S05]  /*1010*/  BRA `(.L_x_12) ;  /* 0x0000000000087947 */ /* 0x000fea0003800000 */
.L_x_13:
[----:B------:R-:W-:Y:S02]  /*1020*/  ULDC UR4, c[0x0][0x580] ;  /* 0x0001600000047ab9 */ /* 0x000fe40000000800 */
[----:B------:R-:W-:-:S07]  /*1030*/  IMAD.U32 R88, RZ, RZ, UR4 ;  /* 0x00000004ff587e24 */ /* 0x000fce000f8e00ff */
.L_x_12:
[----:B------:R-:W-:Y:S02]  /*1040*/  ULDC.64 UR4, c[0x0][0x5a0] ;  /* 0x0001680000047ab9 */ /* 0x000fe40000000a00 */
[----:B------:R-:W-:-:S04]  /*1050*/  ISETP.NE.U32.AND P0, PT, RZ, UR4, PT ;  /* 0x00000004ff007c0c */ /* 0x000fc8000bf05070 */
[----:B------:R-:W-:-:S13]  /*1060*/  ISETP.NE.AND.EX P0, PT, RZ, UR5, PT, P0 ;  /* 0x00000005ff007c0c */ /* 0x000fda000bf05300 */
[----:B------:R-:W-:Y:S05]  /*1070*/  @!P0 BRA `(.L_x_14) ;  /* 0x00000000001c8947 */ /* 0x000fea0003800000 */
[----:B01----:R-:W0:Y:S02]  /*1080*/  LDC.64 R4, c[0x0][0x5a0] ;  /* 0x00016800ff047b82 */ /* 0x003e240000000a00 */
[----:B0-----:R-:W2:Y:S02]  /*1090*/  LDG.E.64 R4, desc[UR36][R4.64] ;  /* 0x0000002404047981 */ /* 0x001ea4000c1e1b00 */
[----:B--2---:R-:W-:-:S04]  /*10a0*/  ISETP.NE.U32.AND P0, PT, R4, RZ, PT ;  /* 0x000000ff0400720c */ /* 0x004fc80003f05070 */
[----:B------:R-:W-:-:S13]  /*10b0*/  ISETP.NE.AND.EX P0, PT, R5, RZ, PT, P0 ;  /* 0x000000ff0500720c */ /* 0x000fda0003f05300 */
[----:B------:R-:W-:Y:S05]  /*10c0*/  @!P0 BRA `(.L_x_14) ;  /* 0x0000000000088947 */ /* 0x000fea0003800000 */
[----:B------:R0:W5:Y:S01]  /*10d0*/  LD.E R90, desc[UR36][R4.64] ;  /* 0x00000024045a7980 */ /* 0x000162000c101900 */
[----:B------:R-:W-:Y:S05]  /*10e0*/  BRA `(.L_x_15) ;  /* 0x0000000000247947 */ /* 0x000fea0003800000 */
.L_x_14:
[----:B------:R-:W-:Y:S02]  /*10f0*/  ULDC.64 UR4, c[0x0][0x590] ;  /* 0x0001640000047ab9 */ /* 0x000fe40000000a00 */
[----:B------:R-:W-:-:S04]  /*1100*/  ISETP.NE.U32.AND P0, PT, RZ, UR4, PT ;  /* 0x00000004ff007c0c */ /* 0x000fc8000bf05070 */
[----:B------:R-:W-:-:S13]  /*1110*/  ISETP.NE.AND.EX P0, PT, RZ, UR5, PT, P0 ;  /* 0x00000005ff007c0c */ /* 0x000fda000bf05300 */
[----:B------:R-:W-:Y:S05]  /*1120*/  @!P0 BRA `(.L_x_16) ;  /* 0x00000000000c8947 */ /* 0x000fea0003800000 */
[----:B------:R-:W2:Y:S02]  /*1130*/  LDC.64 R90, c[0x0][0x590] ;  /* 0x00016400ff5a7b82 */ /* 0x000ea40000000a00 */
[----:B--2---:R2:W5:Y:S01]  /*1140*/  LDG.E R90, desc[UR36][R90.64] ;  /* 0x000000245a5a7981 */ /* 0x004562000c1e1900 */
[----:B------:R-:W-:Y:S05]  /*1150*/  BRA `(.L_x_15) ;  /* 0x0000000000087947 */ /* 0x000fea0003800000 */
.L_x_16:
[----:B------:R-:W-:Y:S02]  /*1160*/  ULDC UR4, c[0x0][0x584] ;  /* 0x0001610000047ab9 */ /* 0x000fe40000000800 */
[----:B------:R-:W-:-:S07]  /*1170*/  IMAD.U32 R90, RZ, RZ, UR4 ;  /* 0x00000004ff5a7e24 */ /* 0x000fce000f8e00ff */
.L_x_15:
[----:B------:R-:W-:-:S13]  /*1180*/  LOP3.LUT P0, RZ, R0, 0xff, RZ, 0xc0, !PT ;  /* 0x000000ff00ff7812 */ /* 0x000fda000780c0ff */
[----:B------:R-:W-:Y:S05]  /*1190*/  @!P0 EXIT ;  /* 0x000000000000894d */ /* 0x000fea0003800000 */
[----:B------:R-:W-:Y:S01]  /*11a0*/  ULDC UR4, c[0x0][0x28c] ;  /* 0x0000a30000047ab9 */ /* 0x000fe20000000800 */
[----:B------:R-:W-:Y:S01]  /*11b0*/  LOP3.LUT R106, R19, 0x1, RZ, 0xfc, !PT ;  /* 0x00000001136a7812 */ /* 0x000fe200078efcff */
[----:B------:R-:W-:Y:S01]  /*11c0*/  UIADD3 UR4, UR4, 0x3f, URZ ;  /* 0x0000003f04047890 */ /* 0x000fe2000fffe03f */
[----:B------:R-:W-:Y:S01]  /*11d0*/  UMOV UR38, URZ ;  /* 0x0000003f00267c82 */ /* 0x000fe20008000000 */
[----:B------:R-:W-:Y:S02]  /*11e0*/  UMOV UR39, URZ ;  /* 0x0000003f00277c82 */ /* 0x000fe40008000000 */
[----:B------:R-:W-:-:S04]  /*11f0*/  USHF.R.S32.HI UR5, URZ, 0x1f, UR4 ;  /* 0x0000001f3f057899 */ /* 0x000fc80008011404 */
[----:B------:R-:W-:-:S04]  /*1200*/  ULEA.HI UR5, UR5, UR4, URZ, 0x6 ;  /* 0x0000000405057291 */ /* 0x000fc8000f8f303f */
[----:B------:R-:W-:-:S12]  /*1210*/  USHF.R.S32.HI UR40, URZ, 0x6, UR5 ;  /* 0x000000063f287899 */ /* 0x000fd80008011405 */
.L_x_162:
[----:B------:R-:W-:Y:S01]  /*1220*/  LOP3.LUT R0, R18, 0x80, RZ, 0xc0, !PT ;  /* 0x0000008012007812 */ /* 0x000fe200078ec0ff */
[----:B---3--:R-:W3:Y:S01]  /*1230*/  S2UR UR7, SR_CgaCtaId ;  /* 0x00000000000779c3 */ /* 0x008ee20000008800 */
[----:B------:R-:W-:Y:S02]  /*1240*/  UMOV UR6, 0x400 ;  /* 0x0000040000067882 */ /* 0x000fe40000000000 */
[----:B------:R-:W-:-:S06]  /*1250*/  SHF.R.U32.HI R0, RZ, 0x7, R0 ;  /* 0x00000007ff007819 */ /* 0x000fcc0000011600 */
[----:B----4-:R-:W4:Y:S01]  /*1260*/  SHFL.IDX PT, R0, R0, RZ, 0x1f ;  /* 0x00001fff00007589 */ /* 0x010f2200000e0000 */
[----:B---3--:R-:W-:Y:S01]  /*1270*/  ULEA UR6, UR7, UR6, 0x18 ;  /* 0x0000000607067291 */ /* 0x008fe2000f8ec03f */
[----:B----4-:R-:W-:-:S13]  /*1280*/  R2UR UR4, R0 ;  /* 0x00000000000472ca */ /* 0x010fda00000e0000 */
[----:B------:R-:W-:-:S04]  /*1290*/  ULEA.HI UR5, UR4, UR4, URZ, 0x1 ;  /* 0x0000000404057291 */ /* 0x000fc8000f8f083f */
[----:B------:R-:W-:-:S04]  /*12a0*/  ULOP3.LUT UR5, UR5, 0x7fffe, URZ, 0xc0, !UPT ;  /* 0x0007fffe05057892 */ /* 0x000fc8000f8ec03f */
[----:B------:R-:W-:-:S03]  /*12b0*/  UIADD3 UR5, UR4, -UR5, URZ ;  /* 0x8000000504057290 */ /* 0x000fc6000fffe03f */
[----:B------:R-:W-:Y:S01]  /*12c0*/  ULDC UR4, c[0x0][0x28c] ;  /* 0x0000a30000047ab9 */ /* 0x000fe20000000800 */
[----:B------:R-:W-:Y:S01]  /*12d0*/  ULEA UR5, UR5, UR6, 0xd ;  /* 0x0000000605057291 */ /* 0x000fe2000f8e683f */
[----:B------:R-:W-:-:S03]  /*12e0*/  ISETP.LT.AND P0, PT, RZ, UR4, PT ;  /* 0x00000004ff007c0c */ /* 0x000fc6000bf01270 */
[----:B------:R-:W-:-:S04]  /*12f0*/  UIADD3 UR5, UR5, 0x100, URZ ;  /* 0x0000010005057890 */ /* 0x000fc8000fffe03f */
[----:B------:R-:W-:-:S04]  /*1300*/  USHF.R.U32.HI UR5, URZ, 0x4, UR5 ;  /* 0x000000043f057899 */ /* 0x000fc80008011605 */
[----:B------:R-:W-:Y:S02]  /*1310*/  ULOP3.LUT UR41, UR5, 0x3fff, URZ, 0xc0, !UPT ;  /* 0x00003fff05297892 */ /* 0x000fe4000f8ec03f */
[----:B01---5:R-:W-:Y:S10]  /*1320*/  @P0 BRA `(.L_x_17) ;  /* 0x0000000000400947 */ /* 0x023ff40003800000 */
[----:B------:R-:W-:Y:S01]  /*1330*/  MOV R0, 0x0 ;  /* 0x0000000000007802 */ /* 0x000fe20000000f00 */
[----:B------:R-:W-:Y:S01]  /*1340*/  ULDC.64 UR4, c[0x4][0x68] ;  /* 0x01001a0000047ab9 */ /* 0x000fe20000000a00 */
[----:B------:R-:W-:Y:S01]  /*1350*/  ULDC.64 UR6, c[0x4][0x8] ;  /* 0x0100020000067ab9 */ /* 0x000fe20000000a00 */
[----:B01----:R-:W-:Y:S01]  /*1360*/  IMAD.U32 R4, RZ, RZ, UR4 ;  /* 0x00000004ff047e24 */ /* 0x003fe2000f8e00ff */
[----:B------:R0:W1:Y:S01]  /*1370*/  LDC.64 R14, c[0x4][R0] ;  /* 0x01000000000e7b82 */ /* 0x0000620000000a00 */
[----:B------:R-:W-:Y:S01]  /*1380*/  IMAD.U32 R5, RZ, RZ, UR5 ;  /* 0x00000005ff057e24 */ /* 0x000fe2000f8e00ff */
[----:B------:R-:W-:Y:S01]  /*1390*/  ULDC.64 UR4, c[0x4][0x70] ;  /* 0x01001c0000047ab9 */ /* 0x000fe20000000a00 */
[----:B------:R-:W-:Y:S02]  /*13a0*/  IMAD.U32 R10, RZ, RZ, UR6 ;  /* 0x00000006ff0a7e24 */ /* 0x000fe4000f8e00ff */
[----:B------:R-:W-:Y:S02]  /*13b0*/  IMAD.U32 R6, RZ, RZ, UR4 ;  /* 0x00000004ff067e24 */ /* 0x000fe4000f8e00ff */
[----:B------:R-:W-:-:S02]  /*13c0*/  IMAD.U32 R7, RZ, RZ, UR5 ;  /* 0x00000005ff077e24 */ /* 0x000fc4000f8e00ff */
[----:B------:R-:W-:Y:S02]  /*13d0*/  IMAD.U32 R11, RZ, RZ, UR7 ;  /* 0x00000007ff0b7e24 */ /* 0x000fe4000f8e00ff */
[----:B------:R-:W-:Y:S02]  /*13e0*/  IMAD.MOV.U32 R8, RZ, RZ, 0x1e1 ;  /* 0x000001e1ff087424 */ /* 0x000fe400078e00ff */
[----:B------:R-:W-:Y:S02]  /*13f0*/  IMAD.MOV.U32 R12, RZ, RZ, 0x1 ;  /* 0x00000001ff0c7424 */ /* 0x000fe400078e00ff */
[----:B0-----:R-:W-:-:S07]  /*1400*/  IMAD.MOV.U32 R13, RZ, RZ, RZ ;  /* 0x000000ffff0d7224 */ /* 0x001fce00078e00ff */
[----:B------:R-:W-:-:S07]  /*1410*/  LEPC R20, `(.L_x_17) ;  /* 0x000000001014794e */ /* 0x000fce0000000000 */
[----:B-12--5:R-:W-:Y:S05]  /*1420*/  CALL.ABS.NOINC R14 ;  /* 0x000000000e007343 */ /* 0x026fea0003c00000 */
.L_x_17:
[----:B------:R-:W-:-:S13]  /*1430*/  ISETP.NE.AND P0, PT, R106, 0x3, PT ;  /* 0x000000036a00780c */ /* 0x000fda0003f05270 */
[----:B------:R-:W-:Y:S05]  /*1440*/  @!P0 BRA `(.L_x_18) ;  /* 0x0000000000048947 */ /* 0x000fea0003800000 */
[----:B------:R-:W-:Y:S01]  /*1450*/  BPT.TRAP 0x1 ;  /* 0x000000040000795c */ /* 0x000fe20000300000 */
.L_x_18:
[----:B------:R-:W3:Y:S01]  /*1460*/  S2UR UR5, SR_CgaCtaId ;  /* 0x00000000000579c3 */ /* 0x000ee20000008800 */
[----:B------:R-:W-:Y:S01]  /*1470*/  UMOV UR4, 0x400 ;  /* 0x0000040000047882 */ /* 0x000fe20000000000 */
[----:B------:R-:W-:Y:S02]  /*1480*/  IMAD.U32 R0, RZ, RZ, UR38 ;  /* 0x00000026ff007e24 */ /* 0x000fe4000f8e00ff */
[----:B------:R-:W-:-:S03]  /*1490*/  IMAD.U32 R3, RZ, RZ, UR39 ;  /* 0x00000027ff037e24 */ /* 0x000fc6000f8e00ff */
[----:B------:R-:W-:Y:S01]  /*14a0*/  SHF.L.U32 R0, R0, 0x1f, RZ ;  /* 0x0000001f00007819 */ /* 0x000fe200000006ff */
[----:B---3--:R-:W-:-:S06]  /*14b0*/  ULEA UR4, UR5, UR4, 0x18 ;  /* 0x0000000405047291 */ /* 0x008fcc000f8ec03f */
[----:B------:R-:W-:-:S04]  /*14c0*/  IMAD.U32 R6, RZ, RZ, UR4 ;  /* 0x00000004ff067e24 */ /* 0x000fc8000f8e00ff */
[----:B------:R-:W-:-:S04]  /*14d0*/  IMAD R3, R3, 0x8, R6 ;  /* 0x0000000803037824 */ /* 0x000fc800078e0206 */
[----:B------:R3:W4:Y:S01]  /*14e0*/  SYNCS.PHASECHK.TRANS64.TRYWAIT P1, [R3+URZ], R0 ;  /* 0x00000000030075a7 */ /* 0x000722000802017f */
[----:B------:R-:W-:Y:S05]  /*14f0*/  @!P0 BRA `(.L_x_19) ;  /* 0x0000000000048947 */ /* 0x000fea0003800000 */
[----:B------:R-:W-:Y:S01]  /*1500*/  BPT.TRAP 0x1 ;  /* 0x000000040000795c */ /* 0x000fe20000300000 */
.L_x_19:
[----:B----4-:R-:W-:Y:S05]  /*1510*/  @P1 BRA `(.L_x_20) ;  /* 0x0000000000081947 */ /* 0x010fea0003800000 */
[----:B------:R-:W4:Y:S02]  /*1520*/  SYNCS.PHASECHK.TRANS64.TRYWAIT P1, [R3+URZ], R0 ;  /* 0x00000000030075a7 */ /* 0x000f24000802017f */
[----:B----4-:R-:W-:Y:S05]  /*1530*/  @!P1 BRA `(.L_x_21) ;  /* 0x00000078004c9947 */ /* 0x010fea0003800000 */
.L_x_20:
[----:B------:R-:W-:-:S04]  /*1540*/  UISETP.LT.AND UP0, UPT, UR40, 0x1, UPT ;  /* 0x000000012800788c */ /* 0x000fc8000bf01270 */
[----:B------:R-:W-:-:S06]  /*1550*/  USEL UR4, UR40, 0x1, UP0 ;  /* 0x0000000128047887 */ /* 0x000fcc0008000000 */
[----:B---34-:R-:W-:Y:S01]  /*1560*/  IMAD.U32 R0, RZ, RZ, UR4 ;  /* 0x00000004ff007e24 */ /* 0x018fe2000f8e00ff */
[----:B------:R-:W-:Y:S05]  /*1570*/  WARPSYNC.ALL ;  /* 0x0000000000007948 */ /* 0x000fea0003800000 */
[----:B------:R-:W-:-:S04]  /*1580*/  IADD3 R0, -R0, UR40, RZ ;  /* 0x0000002800007c10 */ /* 0x000fc8000fffe1ff */
[----:B------:R-:W-:Y:S02]  /*1590*/  ISETP.GE.AND P1, PT, R0, 0x1, PT ;  /* 0x000000010000780c */ /* 0x000fe40003f26270 */
[----:B------:R-:W-:Y:S01]  /*15a0*/  R2UR UR4, R6 ;  /* 0x00000000060472ca */ /* 0x000fe200000e0000 */
[----:B------:R-:W-:Y:S01]  /*15b0*/  WARPGROUP.ARRIVE ;  /* 0x00000000000079c5 */ /* 0x000fe20000000000 */
[----:B------:R-:W-:Y:S01]  /*15c0*/  UMOV UR9, 0x40000040 ;  /* 0x4000004000097882 */ /* 0x000fe20000000000 */
[----:B------:R-:W-:-:S10]  /*15d0*/  UMOV UR11, 0x40000040 ;  /* 0x40000040000b7882 */ /* 0x000fd40000000000 */
[----:B------:R-:W-:-:S04]  /*15e0*/  UIADD3 UR4, UR4, 0x28100, URZ ;  /* 0x0002810004047890 */ /* 0x000fc8000fffe03f */
[----:B------:R-:W-:-:S04]  /*15f0*/  USHF.R.U32.HI UR4, URZ, 0x4, UR4 ;  /* 0x000000043f047899 */ /* 0x000fc80008011604 */
[----:B------:R-:W-:Y:S02]  /*1600*/  ULOP3.LUT UR5, UR4, 0x3fff, URZ, 0xc0, !UPT ;  /* 0x00003fff04057892 */ /* 0x000fe4000f8ec03f */
[----:B------:R-:W-:Y:S02]  /*1610*/  ULOP3.LUT UR4, UR41, 0x10000, URZ, 0xfc, !UPT ;  /* 0x0001000029047892 */ /* 0x000fe4000f8efc3f */
[----:B------:R-:W-:Y:S02]  /*1620*/  ULOP3.LUT UR5, UR5, 0x10000, URZ, 0xfc, !UPT ;  /* 0x0001000005057892 */ /* 0x000fe4000f8efc3f */
[----:B------:R-:W-:Y:S02]  /*1630*/  ULEA UR7, UR39, UR4, 0xb ;  /* 0x0000000427077291 */ /* 0x000fe4000f8e583f */
[----:B------:R-:W-:Y:S02]  /*1640*/  ULEA UR6, UR39, UR5, 0x9 ;  /* 0x0000000527067291 */ /* 0x000fe4000f8e483f */
[----:B------:R-:W-:-:S03]  /*1650*/  UIADD3 UR12, UR7, 0x400, URZ ;  /* 0x00000400070c7890 */ /* 0x000fc6000fffe03f */
[----:B------:R-:W-:Y:S02]  /*1660*/  UMOV UR8, UR7 ;  /* 0x0000000700087c82 */ /* 0x000fe40008000000 */
[----:B------:R-:W-:Y:S02]  /*1670*/  UMOV UR10, UR6 ;  /* 0x00000006000a7c82 */ /* 0x000fe40008000000 */
[----:B------:R-:W-:Y:S01]  /*1680*/  HGMMA.64x64x16.F32.BF16 R56, gdesc[UR8], RZ, !UPT, gsb0 ;  /* 0x00e00000083879f0 */ /* 0x000fe2000c0018ff */
[----:B------:R-:W-:Y:S01]  /*1690*/  UMOV UR8, UR12 ;  /* 0x0000000c00087c82 */ /* 0x000fe20008000000 */
[----:B------:R-:W-:Y:S01]  /*16a0*/  UMOV UR9, 0x40000040 ;  /* 0x4000004000097882 */ /* 0x000fe20000000000 */
[----:B------:R-:W-:Y:S01]  /*16b0*/  UIADD3 UR12, UR7, 0x402, URZ ;  /* 0x00000402070c7890 */ /* 0x000fe2000fffe03f */
[----:B------:R-:W-:Y:S02]  /*16c0*/  WARPGROUP.DEPBAR.LE gsb0, 0x0 ;  /* 0x00008000000079c5 */ /* 0x000fe40000010000 */
[----:B------:R-:W-:-:S06]  /*16d0*/  WARPGROUP.ARRIVE ;  /* 0x00000000000079c5 */ /* 0x000fcc0000000000 */
[----:B------:R-:W-:Y:S01]  /*16e0*/  HGMMA.64x64x16.F32.BF16 R24, gdesc[UR8], RZ, !UPT, gsb0 ;  /* 0x00e00000081879f0 */ /* 0x000fe2000c0018ff */
[----:B------:R-:W-:Y:S02]  /*16f0*/  UIADD3 UR8, UR7, 0x2, URZ ;  /* 0x0000000207087890 */ /* 0x000fe4000fffe03f */
[----:B------:R-:W-:Y:S01]  /*1700*/  UIADD3 UR10, UR6, 0x2, URZ ;  /* 0x00000002060a7890 */ /* 0x000fe2000fffe03f */
[----:B------:R-:W-:Y:S01]  /*1710*/  UMOV UR9, 0x40000040 ;  /* 0x4000004000097882 */ /* 0x000fe20000000000 */
[----:B------:R-:W-:Y:S01]  /*1720*/  UMOV UR11, 0x40000040 ;  /* 0x40000040000b7882 */ /* 0x000fe20000000000 */
[----:B------:R-:W-:Y:S02]  /*1730*/  WARPGROUP.DEPBAR.LE gsb0, 0x0 ;  /* 0x00008000000079c5 */ /* 0x000fe40000010000 */
[----:B------:R-:W-:-:S06]  /*1740*/  WARPGROUP.ARRIVE ;  /* 0x00000000000079c5 */ /* 0x000fcc0000000000 */
[----:B------:R-:W-:Y:S01]  /*1750*/  HGMMA.64x64x16.F32.BF16 R56, gdesc[UR8], R56, gsb0 ;  /* 0x00e00000083879f0 */ /* 0x000fe20008001838 */
[----:B------:R-:W-:Y:S01]  /*1760*/  UMOV UR8, UR12 ;  /* 0x0000000c00087c82 */ /* 0x000fe20008000000 */
[----:B------:R-:W-:Y:S01]  /*1770*/  UMOV UR9, 0x40000040 ;  /* 0x4000004000097882 */ /* 0x000fe20000000000 */
[----:B------:R-:W-:Y:S01]  /*1780*/  UIADD3 UR12, UR7, 0x404, URZ ;  /* 0x00000404070c7890 */ /* 0x000fe2000fffe03f */
[----:B------:R-:W-:Y:S02]  /*1790*/  WARPGROUP.DEPBAR.LE gsb0, 0x0 ;  /* 0x00008000000079c5 */ /* 0x000fe40000010000 */
[----:B------:R-:W-:-:S06]  /*17a0*/  WARPGROUP.ARRIVE ;  /* 0x00000000000079c5 */ /* 0x000fcc0000000000 */
[----:B------:R-:W-:Y:S01]  /*17b0*/  HGMMA.64x64x16.F32.BF16 R24, gdesc[UR8], R24, gsb0 ;  /* 0x00e00000081879f0 */ /* 0x000fe20008001818 */
        /* <DEDUP_REMOVED lines=9> */
[----:B------:R-:W-:Y:S02]  /*1850*/  WARPGROUP.DEPBAR.LE gsb0, 0x0 ;  /* 0x00008000000079c5 */ /* 0x000fe40000010000 */
[----:B------:R-:W-:-:S06]  /*1860*/  WARPGROUP.ARRIVE ;  /* 0x00000000000079c5 */ /* 0x000fcc0000000000 */
[----:B------:R-:W-:Y:S01]  /*1870*/  HGMMA.64x64x16.F32.BF16 R24, gdesc[UR8], R24, gsb0 ;  /* 0x00e00000081879f0 */ /* 0x000fe20008001818 */
[----:B------:R-:W-:Y:S02]  /*1880*/  UIADD3 UR8, UR7, 0x6, URZ ;  /* 0x0000000607087890 */ /* 0x000fe4000fffe03f */
[----:B------:R-:W-:Y:S01]  /*1890*/  UIADD3 UR10, UR6, 0x6, URZ ;  /* 0x00000006060a7890 */ /* 0x000fe2000fffe03f */
[----:B------:R-:W-:Y:S01]  /*18a0*/  UMOV UR9, 0x40000040 ;  /* 0x4000004000097882 */ /* 0x000fe20000000000 */
[----:B------:R-:W-:Y:S01]  /*18b0*/  UMOV UR11, 0x40000040 ;  /* 0x40000040000b7882 */ /* 0x000fe20000000000 */
[----:B------:R-:W-:Y:S01]  /*18c0*/  UIADD3 UR7, UR7, 0x406, URZ ;  /* 0x0000040607077890 */ /* 0x000fe2000fffe03f */
[----:B------:R-:W-:Y:S02]  /*18d0*/  WARPGROUP.DEPBAR.LE gsb0, 0x0 ;  /* 0x00008000000079c5 */ /* 0x000fe40000010000 */
[----:B------:R-:W-:-:S06]  /*18e0*/  WARPGROUP.ARRIVE ;  /* 0x00000000000079c5 */ /* 0x000fcc0000000000 */
[----:B------:R-:W-:Y:S01]  /*18f0*/  HGMMA.64x64x16.F32.BF16 R56, gdesc[UR8], R56, gsb0 ;  /* 0x00e00000083879f0 */ /* 0x000fe20008001838 */
[----:B------:R-:W-:Y:S01]  /*1900*/  UMOV UR8, UR7 ;  /* 0x0000000700087c82 */ /* 0x000fe20008000000 */
[----:B------:R-:W-:Y:S01]  /*1910*/  UMOV UR9, 0x40000040 ;  /* 0x4000004000097882 */ /* 0x000fe20000000000 */
[----:B------:R-:W-:Y:S02]  /*1920*/  WARPGROUP.DEPBAR.LE gsb0, 0x0 ;  /* 0x00008000000079c5 */ /* 0x000fe40000010000 */
[----:B------:R-:W-:-:S06]  /*1930*/  WARPGROUP.ARRIVE ;  /* 0x00000000000079c5 */ /* 0x000fcc0000000000 */
[----:B------:R-:W-:Y:S03]  /*1940*/  HGMMA.64x64x16.F32.BF16 R24, gdesc[UR8], R24, gsb0 ;  /* 0x00e00000081879f0 */ /* 0x000fe60008001818 */
[----:B------:R-:W-:Y:S02]  /*1950*/  WARPGROUP.DEPBAR.LE gsb0, 0x0 ;  /* 0x00008000000079c5 */ /* 0x000fe40000010000 */
[----:B------:R-:W-:Y:S05]  /*1960*/  @!P1 BRA `(.L_x_22) ;  /* 0x0000000400849947 */ /* 0x000fea0003800000 */
[----:B------:R-:W-:Y:S02]  /*1970*/  UIADD3 UR6, UR39, 0x1, URZ ;  /* 0x0000000127067890 */ /* 0x000fe4000fffe03f */
[----:B------:R-:W-:Y:S02]  /*1980*/  IMAD.U32 R3, RZ, RZ, UR39 ;  /* 0x00000027ff037e24 */ /* 0x000fe4000f8e00ff */
[----:B------:R-:W-:-:S04]  /*1990*/  UISETP.NE.AND UP0, UPT, UR6, 0x5, UPT ;  /* 0x000000050600788c */ /* 0x000fc8000bf05270 */
[----:B------:R-:W-:Y:S02]  /*19a0*/  USEL UR7, URZ, 0x1, UP0 ;  /* 0x000000013f077887 */ /* 0x000fe40008000000 */
[----:B------:R-:W-:Y:S02]  /*19b0*/  USEL UR6, UR6, URZ, UP0 ;  /* 0x0000003f06067287 */ /* 0x000fe40008000000 */
[----:B------:R-:W-:-:S06]  /*19c0*/  ULOP3.LUT UR7, UR38, UR7, URZ, 0x3c, !UPT ;  /* 0x0000000726077292 */ /* 0x000fcc000f8e3c3f */
[----:B------:R-:W-:-:S07]  /*19d0*/  IMAD.U32 R7, RZ, RZ, UR7 ;  /* 0x00000007ff077e24 */ /* 0x000fce000f8e00ff */
.L_x_29:
[----:B------:R-:W-:Y:S05]  /*19e0*/  @!P0 BRA `(.L_x_23) ;  /* 0x0000000000048947 */ /* 0x000fea0003800000 */
[----:B------:R-:W-:Y:S01]  /*19f0*/  BPT.TRAP 0x1 ;  /* 0x000000040000795c */ /* 0x000fe20000300000 */
.L_x_23:
[----:B------:R-:W3:Y:S01]  /*1a00*/  S2UR UR8, SR_CgaCtaId ;  /* 0x00000000000879c3 */ /* 0x000ee20000008800 */
[----:B------:R-:W-:Y:S01]  /*1a10*/  UMOV UR7, 0x400 ;  /* 0x0000040000077882 */ /* 0x000fe20000000000 */
[----:B01----:R-:W-:Y:S01]  /*1a20*/  IMAD.U32 R5, RZ, RZ, UR6 ;  /* 0x00000006ff057e24 */ /* 0x003fe2000f8e00ff */
[----:B------:R-:W-:Y:S01]  /*1a30*/  SHF.L.U32 R4, R7, 0x1f, RZ ;  /* 0x0000001f07047819 */ /* 0x000fe200000006ff */
[----:B---3--:R-:W-:-:S06]  /*1a40*/  ULEA UR7, UR8, UR7, 0x18 ;  /* 0x0000000708077291 */ /* 0x008fcc000f8ec03f */
[----:B------:R-:W-:-:S04]  /*1a50*/  IMAD.U32 R6, RZ, RZ, UR7 ;  /* 0x00000007ff067e24 */ /* 0x000fc8000f8e00ff */
[----:B------:R-:W-:-:S04]  /*1a60*/  IMAD R5, R5, 0x8, R6 ;  /* 0x0000000805057824 */ /* 0x000fc800078e0206 */
[----:B------:R0:W1:Y:S01]  /*1a70*/  SYNCS.PHASECHK.TRANS64.TRYWAIT P1, [R5+URZ], R4 ;  /* 0x00000004050075a7 */ /* 0x000062000802017f */
[----:B------:R-:W-:Y:S05]  /*1a80*/  @!P0 BRA `(.L_x_24) ;  /* 0x0000000000048947 */ /* 0x000fea0003800000 */
[----:B------:R-:W-:Y:S01]  /*1a90*/  BPT.TRAP 0x1 ;  /* 0x000000040000795c */ /* 0x000fe20000300000 */
.L_x_24:
[----:B-1----:R-:W-:Y:S05]  /*1aa0*/  @P1 BRA `(.L_x_25) ;  /* 0x0000000000081947 */ /* 0x002fea0003800000 */
[----:B------:R-:W1:Y:S02]  /*1ab0*/  SYNCS.PHASECHK.TRANS64.TRYWAIT P1, [R5+URZ], R4 ;  /* 0x00000004050075a7 */ /* 0x000e64000802017f */
[----:B-1----:R-:W-:Y:S05]  /*1ac0*/  @!P1 BRA `(.L_x_26) ;  /* 0x0000007000fc9947 */ /* 0x002fea0003800000 */
.L_x_25:
[----:B------:R-:W-:Y:S01]  /*1ad0*/  ULEA UR7, UR6, UR5, 0x9 ;  /* 0x0000000506077291 */ /* 0x000fe2000f8e483f */
[----:B------:R-:W-:Y:S01]  /*1ae0*/  WARPGROUP.ARRIVE ;  /* 0x00000000000079c5 */ /* 0x000fe20000000000 */
[----:B------:R-:W-:Y:S01]  /*1af0*/  ULEA UR12, UR6, UR4, 0xb ;  /* 0x00000004060c7291 */ /* 0x000fe2000f8e583f */
[----:B------:R-:W-:Y:S01]  /*1b00*/  UMOV UR11, 0x40000040 ;  /* 0x40000040000b7882 */ /* 0x000fe20000000000 */
[----:B------:R-:W-:Y:S02]  /*1b10*/  UMOV UR9, 0x40000040 ;  /* 0x4000004000097882 */ /* 0x000fe40000000000 */
[----:B------:R-:W-:Y:S01]  /*1b20*/  UIADD3 UR13, UR12, 0x400, URZ ;  /* 0x000004000c0d7890 */ /* 0x000fe2000fffe03f */
[----:B------:R-:W-:Y:S02]  /*1b30*/  UMOV UR10, UR7 ;  /* 0x00000007000a7c82 */ /* 0x000fe40008000000 */
[----:B------:R-:W-:Y:S02]  /*1b40*/  UMOV UR8, UR12 ;  /* 0x0000000c00087c82 */ /* 0x000fe40008000000 */
[----:B------:R-:W-:Y:S01]  /*1b50*/  HGMMA.64x64x16.F32.BF16 R56, gdesc[UR8], R56, gsb0 ;  /* 0x00e00000083879f0 */ /* 0x000fe20008001838 */
[----:B------:R-:W-:Y:S01]  /*1b60*/  UMOV UR9, 0x40000040 ;  /* 0x4000004000097882 */ /* 0x000fe20000000000 */
[----:B------:R-:W-:Y:S01]  /*1b70*/  UMOV UR8, UR13 ;  /* 0x0000000d00087c82 */ /* 0x000fe20008000000 */
[----:B------:R-:W-:Y:S01]  /*1b80*/  UIADD3 UR13, UR12, 0x402, URZ ;  /* 0x000004020c0d7890 */ /* 0x000fe2000fffe03f */
[----:B------:R-:W-:-:S02]  /*1b90*/  WARPGROUP.DEPBAR.LE gsb0, 0x0 ;  /* 0x00008000000079c5 */ /* 0x000fc40000010000 */
        /* <DEDUP_REMOVED lines=42> */
[----:B------:R-:W-:Y:S01]  /*1e40*/  BPT.TRAP 0x1 ;  /* 0x000000040000795c */ /* 0x000fe20000300000 */
.L_x_27:
[----:B------:R-:W-:-:S13]  /*1e50*/  ISETP.NE.AND P1, PT, R23, RZ, PT ;  /* 0x000000ff1700720c */ /* 0x000fda0003f25270 */
[----:B01----:R-:W-:-:S04]  /*1e60*/  @P1 IMAD R4, R3, 0x8, R6 ;  /* 0x0000000803041824 */ /* 0x003fc800078e0206 */
[----:B------:R-:W-:-:S05]  /*1e70*/  @P1 VIADD R5, R4, 0x28 ;  /* 0x0000002804051836 */ /* 0x000fca0000000000 */
[----:B------:R-:W-:-:S04]  /*1e80*/  @P1 PRMT R5, R22, 0x654, R5 ;  /* 0x0000065416051816 */ /* 0x000fc80000000005 */
[----:B------:R0:W-:Y:S01]  /*1e90*/  @P1 SYNCS.ARRIVE.TRANS64.RED.A1T0 RZ, [R5+URZ], RZ ;  /* 0x000000ff05ff19a7 */ /* 0x0001e2000810043f */
[----:B------:R-:W-:-:S13]  /*1ea0*/  ISETP.GT.U32.AND P1, PT, R19, 0x1, PT ;  /* 0x000000011300780c */ /* 0x000fda0003f24070 */
[----:B0-----:R-:W-:Y:S05]  /*1eb0*/  @P1 BRA `(.L_x_28) ;  /* 0x0000000000041947 */ /* 0x001fea0003800000 */
[----:B------:R-:W-:Y:S01]  /*1ec0*/  BPT.TRAP 0x1 ;  /* 0x000000040000795c */ /* 0x000fe20000300000 */
.L_x_28:
[----:B------:R-:W-:Y:S01]  /*1ed0*/  UIADD3 UR6, UR6, 0x1, URZ ;  /* 0x0000000106067890 */ /* 0x000fe2000fffe03f */
[C---:B------:R-:W-:Y:S01]  /*1ee0*/  ISETP.GT.AND P2, PT, R0.reuse, 0x1, PT ;  /* 0x000000010000780c */ /* 0x040fe20003f44270 */
[----:B------:R-:W-:Y:S02]  /*1ef0*/  VIADD R3, R3, 0x1 ;  /* 0x0000000103037836 */ /* 0x000fe40000000000 */
[----:B------:R-:W-:Y:S01]  /*1f00*/  UISETP.NE.AND UP0, UPT, UR6, 0x5, UPT ;  /* 0x000000050600788c */ /* 0x000fe2000bf05270 */
[----:B------:R-:W-:Y:S02]  /*1f10*/  VIADD R0, R0, 0xffffffff ;  /* 0xffffffff00007836 */ /* 0x000fe40000000000 */
[C---:B------:R-:W-:Y:S01]  /*1f20*/  ISETP.NE.AND P1, PT, R3.reuse, 0x5, PT ;  /* 0x000000050300780c */ /* 0x040fe20003f25270 */
[----:B------:R-:W-:Y:S02]  /*1f30*/  USEL UR7, URZ, 0x1, UP0 ;  /* 0x000000013f077887 */ /* 0x000fe40008000000 */
[----:B------:R-:W-:Y:S01]  /*1f40*/  USEL UR6, UR6, URZ, UP0 ;  /* 0x0000003f06067287 */ /* 0x000fe20008000000 */
[----:B------:R-:W-:-:S03]  /*1f50*/  SEL R3, R3, RZ, P1 ;  /* 0x000000ff03037207 */ /* 0x000fc60000800000 */
[----:B------:R-:W-:Y:S01]  /*1f60*/  LOP3.LUT R7, R7, UR7, RZ, 0x3c, !PT ;  /* 0x0000000707077c12 */ /* 0x000fe2000f8e3cff */
[----:B------:R-:W-:Y:S07]  /*1f70*/  @P2 BRA `(.L_x_29) ;  /* 0xfffffff800982947 */ /* 0x000fee000383ffff */
.L_x_22:
[----:B------:R-:W3:Y:S02]  /*1f80*/  LDC R0, c[0x0][0x28c] ;  /* 0x0000a300ff007b82 */ /* 0x000ee40000000800 */
[----:B---3--:R-:W-:-:S13]  /*1f90*/  ISETP.GE.AND P1, PT, R0, 0x1, PT ;  /* 0x000000010000780c */ /* 0x008fda0003f26270 */
[----:B------:R-:W-:Y:S05]  /*1fa0*/  @!P1 BRA `(.L_x_30) ;  /* 0x0000000000509947 */ /* 0x000fea0003800000 */
[----:B------:R-:W-:Y:S05]  /*1fb0*/  @!P0 BRA `(.L_x_31) ;  /* 0x0000000000048947 */ /* 0x000fea0003800000 */
[----:B------:R-:W-:Y:S01]  /*1fc0*/  BPT.TRAP 0x1 ;  /* 0x000000040000795c */ /* 0x000fe20000300000 */
.L_x_31:
[----:B------:R-:W-:Y:S01]  /*1fd0*/  ISETP.NE.AND P0, PT, R23, RZ, PT ;  /* 0x000000ff1700720c */ /* 0x000fe20003f05270 */
[----:B------:R-:W-:Y:S01]  /*1fe0*/  BSSY B0, `(.L_x_32) ;  /* 0x000000e000007945 */ /* 0x000fe20003800000 */
[----:B------:R-:W-:-:S11]  /*1ff0*/  ISETP.GT.U32.AND P1, PT, R19, 0x1, PT ;  /* 0x000000011300780c */ /* 0x000fd60003f24070 */
[----:B------:R-:W-:Y:S05]  /*2000*/  @!P0 BRA `(.L_x_33) ;  /* 0x00000000002c8947 */ /* 0x000fea0003800000 */
[----:B------:R-:W-:-:S04]  /*2010*/  UISETP.LT.AND UP0, UPT, UR40, 0x1, UPT ;  /* 0x000000012800788c */ /* 0x000fc8000bf01270 */
[----:B------:R-:W-:-:S04]  /*2020*/  USEL UR6, UR40, 0x1, UP0 ;  /* 0x0000000128067887 */ /* 0x000fc80008000000 */
[----:B------:R-:W-:-:S04]  /*2030*/  UIADD3 UR6, UR39, UR40, -UR6 ;  /* 0x0000002827067290 */ /* 0x000fc8000fffe806 */
[----:B------:R-:W-:-:S04]  /*2040*/  UIMAD.WIDE.U32 UR4, UR6, -0x33333333, URZ ;  /* 0xcccccccd060478a5 */ /* 0x000fc8000f8e003f */
[----:B------:R-:W-:-:S04]  /*2050*/  USHF.R.U32.HI UR4, URZ, 0x2, UR5 ;  /* 0x000000023f047899 */ /* 0x000fc80008011605 */
[----:B------:R-:W-:-:S06]  /*2060*/  UIMAD UR6, UR4, -0x5, UR6 ;  /* 0xfffffffb040678a4 */ /* 0x000fcc000f8e0206 */
[----:B------:R-:W-:-:S04]  /*2070*/  IMAD.U32 R3, RZ, RZ, UR6 ;  /* 0x00000006ff037e24 */ /* 0x000fc8000f8e00ff */
[----:B------:R-:W-:-:S04]  /*2080*/  IMAD R0, R3, 0x8, R6 ;  /* 0x0000000803007824 */ /* 0x000fc800078e0206 */
[----:B------:R-:W-:-:S05]  /*2090*/  VIADD R3, R0, 0x28 ;  /* 0x0000002800037836 */ /* 0x000fca0000000000 */
[----:B------:R-:W-:-:S04]  /*20a0*/  PRMT R3, R22, 0x654, R3 ;  /* 0x0000065416037816 */ /* 0x000fc80000000003 */
[----:B------:R3:W-:Y:S03]  /*20b0*/  SYNCS.ARRIVE.TRANS64.RED.A1T0 RZ, [R3+URZ], RZ ;  /* 0x000000ff03ff79a7 */ /* 0x0007e6000810043f */
.L_x_33:
[----:B------:R-:W-:Y:S05]  /*20c0*/  BSYNC B0 ;  /* 0x0000000000007941 */ /* 0x000fea0003800000 */
.L_x_32:
[----:B------:R-:W-:Y:S05]  /*20d0*/  @P1 BRA `(.L_x_30) ;  /* 0x0000000000041947 */ /* 0x000fea0003800000 */
[----:B------:R-:W-:Y:S01]  /*20e0*/  BPT.TRAP 0x1 ;  /* 0x000000040000795c */ /* 0x000fe20000300000 */
.L_x_30:
[----:B------:R-:W4:Y:S01]  /*20f0*/  LDC R6, c[0x0][0x288] ;  /* 0x0000a200ff067b82 */ /* 0x000f220000000800 */
[--C-:B------:R-:W-:Y:S01]  /*2100*/  SHF.R.U32.HI R0, RZ, 0x2, R18.reuse ;  /* 0x00000002ff007819 */ /* 0x100fe20000011612 */
[----:B------:R-:W-:Y:S01]  /*2110*/  IMAD.SHL.U32 R11, R92, 0x40, RZ ;  /* 0x000000405c0b7824 */ /* 0x000fe200078e00ff */
[----:B01----:R-:W-:Y:S01]  /*2120*/  SHF.R.U32.HI R5, RZ, 0x7, R18 ;  /* 0x00000007ff057819 */ /* 0x003fe20000011612 */
[----:B------:R-:W-:Y:S01]  /*2130*/  UIADD3 UR39, UR40, UR39, URZ ;  /* 0x0000002728277290 */ /* 0x000fe2000fffe03f */
[----:B---3--:R-:W-:Y:S01]  /*2140*/  LOP3.LUT R3, R0, 0x7, RZ, 0xc0, !PT ;  /* 0x0000000700037812 */ /* 0x008fe200078ec0ff */
[----:B------:R-:W-:Y:S01]  /*2150*/  ULDC UR7, c[0x0][0x284] ;  /* 0x0000a10000077ab9 */ /* 0x000fe20000000800 */
[----:B------:R-:W-:Y:S01]  /*2160*/  LOP3.LUT R0, R5, 0x1, RZ, 0xc0, !PT ;  /* 0x0000000105007812 */ /* 0x000fe200078ec0ff */
[----:B------:R-:W-:Y:S01]  /*2170*/  UISETP.GT.U32.AND UP0, UPT, UR39, 0x4, UPT ;  /* 0x000000042700788c */ /* 0x000fe2000bf04070 */
[C---:B------:R-:W-:Y:S01]  /*2180*/  LOP3.LUT R5, R18.reuse, 0x3, RZ, 0xc0, !PT ;  /* 0x0000000312057812 */ /* 0x040fe200078ec0ff */
[----:B------:R-:W-:Y:S01]  /*2190*/  UISETP.GE.U32.AND UP1, UPT, UR40, 0x5, UPT ;  /* 0x000000052800788c */ /* 0x000fe2000bf26070 */
[----:B------:R-:W-:Y:S01]  /*21a0*/  LOP3.LUT R4, R18, 0x60, RZ, 0xc0, !PT ;  /* 0x0000006012047812 */ /* 0x000fe200078ec0ff */
[----:B------:R-:W-:Y:S01]  /*21b0*/  IMAD.SHL.U32 R8, R0, 0x40, RZ ;  /* 0x0000004000087824 */ /* 0x000fe200078e00ff */
[----:B------:R-:W-:Y:S01]  /*21c0*/  UISETP.LT.U32.AND UP0, UPT, UR40, 0x5, UP0 ;  /* 0x000000052800788c */ /* 0x000fe20008701070 */
[----:B------:R-:W-:Y:S01]  /*21d0*/  SHF.R.S32.HI R21, RZ, 0x1f, R89 ;  /* 0x0000001fff157819 */ /* 0x000fe20000011459 */
[----:B------:R-:W-:Y:S01]  /*21e0*/  ULDC.64 UR8, c[0x0][0x5d0] ;  /* 0x0001740000087ab9 */ /* 0x000fe20000000a00 */
[----:B------:R-:W-:Y:S01]  /*21f0*/  SHF.R.U32.HI R4, RZ, 0x1, R4 ;  /* 0x00000001ff047819 */ /* 0x000fe20000011604 */
[----:B------:R-:W-:-:S02]  /*2200*/  UIMAD.WIDE.U32 UR4, UR39, -0x33333333, URZ ;  /* 0xcccccccd270478a5 */ /* 0x000fc4000f8e003f */
[----:B------:R-:W-:Y:S01]  /*2210*/  USEL UR6, URZ, 0x1, !UP0 ;  /* 0x000000013f067887 */ /* 0x000fe2000c000000 */
[--C-:B------:R-:W-:Y:S01]  /*2220*/  IADD3 R7, RZ, -R4, -R3.reuse ;  /* 0x80000004ff077210 */ /* 0x100fe20007ffe803 */
[----:B------:R-:W-:Y:S01]  /*2230*/  USHF.R.U32.HI UR4, URZ, 0x2, UR5 ;  /* 0x000000023f047899 */ /* 0x000fe20008011605 */
[----:B------:R-:W-:Y:S01]  /*2240*/  LOP3.LUT R3, R8, 0x40, R3, 0xe2, !PT ;  /* 0x0000004008037812 */ /* 0x000fe200078ee203 */
[----:B------:R-:W-:Y:S01]  /*2250*/  IMAD R8, R21, UR8, RZ ;  /* 0x0000000815087c24 */ /* 0x000fe2000f8e02ff */
[----:B----4-:R-:W-:Y:S01]  /*2260*/  ISETP.GE.AND P0, PT, R11, R6, PT ;  /* 0x000000060b00720c */ /* 0x010fe20003f06270 */
[----:B------:R-:W-:Y:S01]  /*2270*/  IMAD R10, R5, -0x2, R6 ;  /* 0xfffffffe050a7824 */ /* 0x000fe200078e0206 */
[----:B------:R-:W-:Y:S01]  /*2280*/  ULOP3.LUT UR38, UR38, UR6, URZ, 0x3c, !UPT ;  /* 0x0000000626267292 */ /* 0x000fe2000f8e3c3f */
[----:B------:R-:W-:Y:S01]  /*2290*/  IMAD.SHL.U32 R5, R96, 0x100, RZ ;  /* 0x0000010060057824 */ /* 0x000fe200078e00ff */
[----:B------:R-:W-:Y:S01]  /*22a0*/  UIMAD UR39, UR4, -0x5, UR39 ;  /* 0xfffffffb042778a4 */ /* 0x000fe2000f8e0227 */
[----:B------:R-:W-:Y:S01]  /*22b0*/  IMAD.SHL.U32 R6, R18, 0x2, RZ ;  /* 0x0000000212067824 */ /* 0x000fe200078e00ff */
[----:B------:R-:W-:Y:S01]  /*22c0*/  @UP1 ULOP3.LUT UR38, UR38, 0x1, UR4, 0x78, !UPT ;  /* 0x0000000126261892 */ /* 0x000fe2000f8e7804 */
[----:B------:R-:W-:Y:S01]  /*22d0*/  IMAD R0, R0, -0x40, R7 ;  /* 0xffffffc000007824 */ /* 0x000fe200078e0207 */
[----:B------:R-:W-:Y:S01]  /*22e0*/  ISETP.GE.OR P0, PT, R5, UR7, P0 ;  /* 0x0000000705007c0c */ /* 0x000fe20008706670 */
[----:B------:R-:W-:Y:S01]  /*22f0*/  IMAD.WIDE R96, R96, 0x100, RZ ;  /* 0x0000010060607825 */ /* 0x000fe200078e02ff */
[----:B------:R-:W-:-:S03]  /*2300*/  LOP3.LUT R6, R11, 0x6, R6, 0xf8, !PT ;  /* 0x000000060b067812 */ /* 0x000fc600078ef806 */
[----:B------:R-:W-:Y:S01]  /*2310*/  IMAD R13, R89, UR9, R8 ;  /* 0x00000009590d7c24 */ /* 0x000fe2000f8e0208 */
[----:B------:R-:W-:Y:S02]  /*2320*/  SHF.R.S32.HI R7, RZ, 0x1f, R6 ;  /* 0x0000001fff077819 */ /* 0x000fe40000011406 */
[----:B------:R-:W-:Y:S01]  /*2330*/  LOP3.LUT R113, R96, R3, R4, 0xfe, !PT ;  /* 0x0000000360717212 */ /* 0x000fe200078efe04 */
[----:B------:R-:W-:Y:S01]  /*2340*/  IMAD.IADD R4, R10, 0x1, -R11 ;  /* 0x000000010a047824 */ /* 0x000fe200078e0a0b */
[----:B------:R-:W-:Y:S01]  /*2350*/  IADD3 R3, -R5, UR7, R0 ;  /* 0x0000000705037c10 */ /* 0x000fe2000fffe100 */
[----:B------:R-:W-:-:S04]  /*2360*/  IMAD.WIDE.U32 R8, R89, UR8, R6 ;  /* 0x0000000859087c25 */ /* 0x000fc8000f8e0006 */
[----:B------:R-:W-:Y:S02]  /*2370*/  IMAD.IADD R9, R9, 0x1, R13 ;  /* 0x0000000109097824 */ /* 0x000fe400078e020d */
[----:B------:R-:W-:Y:S01]  /*2380*/  IMAD.MOV.U32 R0, RZ, RZ, -0x1 ;  /* 0xffffffffff007424 */ /* 0x000fe200078e00ff */
[----:B------:R-:W-:Y:S06]  /*2390*/  @P0 BRA `(.L_x_34) ;  /* 0x0000004c00780947 */ /* 0x000fec0003800000 */
[----:B------:R-:W0:Y:S01]  /*23a0*/  LDC.64 R12, c[0x0][0x5c8] ;  /* 0x00017200ff0c7b82 */ /* 0x000e220000000a00 */
[----:B-----5:R-:W-:Y:S01]  /*23b0*/  FSETP.NEU.AND P1, PT, R90, RZ, PT ;  /* 0x000000ff5a00720b */ /* 0x020fe20003f2d000 */
[----:B------:R-:W-:Y:S01]  /*23c0*/  BSSY B0, `(.L_x_34) ;  /* 0x00004db000007945 */ /* 0x000fe20003800000 */
[----:B------:R-:W-:-:S04]  /*23d0*/  ISETP.GT.AND P6, PT, R4, RZ, PT ;  /* 0x000000ff0400720c */ /* 0x000fc80003fc4270 */
[----:B------:R-:W-:Y:S01]  /*23e0*/  ISETP.GT.AND P0, PT, R3, RZ, P6 ;  /* 0x000000ff0300720c */ /* 0x000fe20003704270 */
[-C--:B0-----:R-:W-:Y:S02]  /*23f0*/  IMAD R10, R97, R12.reuse, RZ ;  /* 0x0000000c610a7224 */ /* 0x081fe400078e02ff */
[----:B------:R-:W-:-:S04]  /*2400*/  IMAD.WIDE.U32 R104, R113, R12, R8 ;  /* 0x0000000c71687225 */ /* 0x000fc800078e0008 */
[----:B------:R-:W-:-:S04]  /*2410*/  IMAD R5, R113, R13, R10 ;  /* 0x0000000d71057224 */ /* 0x000fc800078e020a */
[----:B------:R-:W-:Y:S01]  /*2420*/  IMAD.IADD R95, R105, 0x1, R5 ;  /* 0x00000001695f7824 */ /* 0x000fe200078e0205 */
[----:B------:R-:W-:Y:S06]  /*2430*/  @!P1 BRA `(.L_x_35) ;  /* 0x0000003400749947 */ /* 0x000fec0003800000 */
[----:B------:R-:W0:Y:S01]  /*2440*/  LDC.64 R14, c[0x0][0x5b8] ;  /* 0x00016e00ff0e7b82 */ /* 0x000e220000000a00 */
[----:B------:R-:W-:-:S07]  /*2450*/  ULDC.64 UR4, c[0x0][0x5c0] ;  /* 0x0001700000047ab9 */ /* 0x000fce0000000a00 */
[----:B------:R-:W1:Y:S08]  /*2460*/  LDC.64 R98, c[0x0][0x5b0] ;  /* 0x00016c00ff627b82 */ /* 0x000e700000000a00 */
[----:B------:R-:W3:Y:S01]  /*2470*/  LDC.64 R10, c[0x0][0x5a8] ;  /* 0x00016a00ff0a7b82 */ /* 0x000ee20000000a00 */
[-C--:B0-----:R-:W-:Y:S02]  /*2480*/  IMAD R8, R21, R14.reuse, RZ ;  /* 0x0000000e15087224 */ /* 0x081fe400078e02ff */
[----:B------:R-:W-:-:S04]  /*2490*/  IMAD.WIDE.U32 R20, R89, R14, R6 ;  /* 0x0000000e59147225 */ /* 0x000fc800078e0006 */
[----:B--2---:R-:W-:Y:S02]  /*24a0*/  IMAD R91, R89, R15, R8 ;  /* 0x0000000f595b7224 */ /* 0x004fe400078e0208 */
[-C--:B-1----:R-:W-:Y:S02]  /*24b0*/  IMAD R8, R97, R98.reuse, RZ ;  /* 0x0000006261087224 */ /* 0x082fe400078e02ff */
[----:B------:R-:W-:Y:S02]  /*24c0*/  IMAD.IADD R93, R21, 0x1, R91 ;  /* 0x00000001155d7824 */ /* 0x000fe400078e025b */
[----:B------:R-:W-:Y:S02]  /*24d0*/  IMAD.MOV.U32 R92, RZ, RZ, R20 ;  /* 0x000000ffff5c7224 */ /* 0x000fe400078e0014 */
[C---:B------:R-:W-:Y:S02]  /*24e0*/  IMAD R109, R113.reuse, R99, R8 ;  /* 0x00000063716d7224 */ /* 0x040fe400078e0208 */
[----:B------:R-:W-:-:S04]  /*24f0*/  IMAD.WIDE.U32 R8, R113, R98, R92 ;  /* 0x0000006271087225 */ /* 0x000fc800078e005c */
[----:B------:R-:W-:Y:S01]  /*2500*/  IMAD.IADD R5, R9, 0x1, R109 ;  /* 0x0000000109057824 */ /* 0x000fe200078e026d */
[----:B---3--:R-:W-:-:S04]  /*2510*/  LEA R100, P1, R8, R10, 0x1 ;  /* 0x0000000a08647211 */ /* 0x008fc800078208ff */
[----:B------:R-:W-:-:S05]  /*2520*/  LEA.HI.X R101, R8, R11, R5, 0x1, P1 ;  /* 0x0000000b08657211 */ /* 0x000fca00008f0c05 */
[----:B------:R-:W2:Y:S01]  /*2530*/  @P0 LDG.E.LTC128B.U16 R5, desc[UR36][R100.64] ;  /* 0x0000002464050981 */ /* 0x000ea2000c1e1520 */
[----:B------:R-:W-:Y:S01]  /*2540*/  LEA R94, P1, R104, UR4, 0x1 ;  /* 0x00000004685e7c11 */ /* 0x000fe2000f8208ff */
[----:B------:R-:W-:Y:S01]  /*2550*/  IMAD.WIDE.U32 R8, R113, R98, R6 ;  /* 0x0000006271087225 */ /* 0x000fe200078e0006 */
[----:B------:R-:W-:Y:S01]  /*2560*/  ISETP.GT.AND P4, PT, R4, 0x1, PT ;  /* 0x000000010400780c */ /* 0x000fe20003f84270 */
[----:B------:R-:W-:Y:S01]  /*2570*/  BSSY B1, `(.L_x_36) ;  /* 0x0000012000017945 */ /* 0x000fe20003800000 */
[----:B------:R-:W-:Y:S01]  /*2580*/  LEA.HI.X R95, R104, UR5, R95, 0x1, P1 ;  /* 0x00000005685f7c11 */ /* 0x000fe200088f0c5f */
[----:B------:R-:W-:Y:S01]  /*2590*/  IMAD.IADD R9, R109, 0x1, R9 ;  /* 0x000000016d097824 */ /* 0x000fe200078e0209 */
[----:B------:R-:W-:Y:S02]  /*25a0*/  ISETP.GT.AND P1, PT, R3, RZ, P4 ;  /* 0x000000ff0300720c */ /* 0x000fe40002724270 */
[----:B------:R-:W-:Y:S01]  /*25b0*/  P2R R107, PR, RZ, 0x10 ;  /* 0x00000010ff6b7803 */ /* 0x000fe20000000000 */
[----:B------:R-:W-:-:S04]  /*25c0*/  IMAD.WIDE.U32 R102, R89, R14, R8 ;  /* 0x0000000e59667225 */ /* 0x000fc800078e0008 */
[----:B------:R-:W-:Y:S01]  /*25d0*/  IMAD.IADD R9, R91, 0x1, R103 ;  /* 0x000000015b097824 */ /* 0x000fe200078e0267 */
[----:B------:R-:W-:Y:S02]  /*25e0*/  LEA R8, P2, R102, R10, 0x1 ;  /* 0x0000000a66087211 */ /* 0x000fe400078408ff */
[----:B------:R-:W-:Y:S02]  /*25f0*/  SHF.L.U64.HI R103, R98, 0x3, R99 ;  /* 0x0000000362677819 */ /* 0x000fe40000010263 */
[----:B------:R-:W-:Y:S01]  /*2600*/  LEA.HI.X R9, R102, R11, R9, 0x1, P2 ;  /* 0x0000000b66097211 */ /* 0x000fe200010f0c09 */
[----:B------:R-:W-:Y:S02]  /*2610*/  IMAD.SHL.U32 R102, R98, 0x8, RZ ;  /* 0x0000000862667824 */ /* 0x000fe400078e00ff */
[----:B--2---:R-:W-:-:S04]  /*2620*/  IMAD.U32 R15, R5, 0x10000, RZ ;  /* 0x00010000050f7824 */ /* 0x004fc800078e00ff */
[----:B------:R-:W-:-:S04]  /*2630*/  FMUL R15, R15, R90 ;  /* 0x0000005a0f0f7220 */ /* 0x000fc80000400000 */
[----:B------:R-:W-:-:S05]  /*2640*/  FFMA R15, R56, R88, R15 ;  /* 0x00000058380f7223 */ /* 0x000fca000000000f */
[----:B------:R-:W-:-:S05]  /*2650*/  F2FP.BF16.F32.PACK_AB R15, RZ, R15 ;  /* 0x0000000fff0f723e */ /* 0x000fca00000010ff */
[----:B------:R0:W-:Y:S01]  /*2660*/  @P0 STG.E.U16 desc[UR36][R94.64], R15 ;  /* 0x0000000f5e000986 */ /* 0x0001e2000c101524 */
[----:B------:R-:W-:Y:S05]  /*2670*/  @!P1 BRA `(.L_x_37) ;  /* 0x0000000000049947 */ /* 0x000fea0003800000 */
[----:B------:R1:W5:Y:S02]  /*2680*/  LDG.E.LTC128B.U16 R5, desc[UR36][R8.64+0x2] ;  /* 0x0000022408057981 */ /* 0x000364000c1e1520 */
.L_x_37:
[----:B------:R-:W-:Y:S05]  /*2690*/  BSYNC B1 ;  /* 0x0000000000017941 */ /* 0x000fea0003800000 */
.L_x_36:
[----:B0----5:R-:W-:Y:S01]  /*26a0*/  IMAD.U32 R15, R5, 0x10000, RZ ;  /* 0x00010000050f7824 */ /* 0x021fe200078e00ff */
[----:B------:R-:W-:Y:S01]  /*26b0*/  ISETP.GT.AND P0, PT, R3, 0x8, P6 ;  /* 0x000000080300780c */ /* 0x000fe20003704270 */
[----:B------:R-:W-:-:S04]  /*26c0*/  IMAD.WIDE.U32 R104, R113, R98, R102 ;  /* 0x0000006271687225 */ /* 0x000fc800078e0066 */
[----:B------:R-:W-:Y:S01]  /*26d0*/  FMUL R56, R15, R90 ;  /* 0x0000005a0f387220 */ /* 0x000fe20000400000 */
[----:B------:R-:W-:Y:S01]  /*26e0*/  IMAD.IADD R109, R109, 0x1, R105 ;  /* 0x000000016d6d7824 */ /* 0x000fe200078e0269 */
[----:B------:R-:W-:Y:S02]  /*26f0*/  IADD3 R15, P2, R20, R104, RZ ;  /* 0x00000068140f7210 */ /* 0x000fe40007f5e0ff */
[----:B------:R-:W-:-:S03]  /*2700*/  FFMA R57, R57, R88, R56 ;  /* 0x0000005839397223 */ /* 0x000fc60000000038 */
[----:B------:R-:W-:Y:S01]  /*2710*/  IMAD.X R100, R109, 0x1, R93, P2 ;  /* 0x000000016d647824 */ /* 0x000fe200010e065d */
[C---:B------:R-:W-:Y:S02]  /*2720*/  LEA R56, P2, R15.reuse, R10, 0x1 ;  /* 0x0000000a0f387211 */ /* 0x040fe400078408ff */
[----:B------:R-:W-:Y:S02]  /*2730*/  F2FP.BF16.F32.PACK_AB R101, RZ, R57 ;  /* 0x00000039ff65723e */ /* 0x000fe400000010ff */
[----:B------:R-:W-:Y:S02]  /*2740*/  LEA.HI.X R57, R15, R11, R100, 0x1, P2 ;  /* 0x0000000b0f397211 */ /* 0x000fe400010f0c64 */
[----:B------:R-:W-:Y:S01]  /*2750*/  PRMT R15, R5, 0x7610, R15 ;  /* 0x00007610050f7816 */ /* 0x000fe2000000000f */
[----:B------:R0:W-:Y:S05]  /*2760*/  @P1 STG.E.U16 desc[UR36][R94.64+0x2], R101 ;  /* 0x000002655e001986 */ /* 0x0001ea000c101524 */
[----:B------:R2:W3:Y:S01]  /*2770*/  @P0 LDG.E.LTC128B.U16 R15, desc[UR36][R56.64] ;  /* 0x00000024380f0981 */ /* 0x0004e2000c1e1520 */
[----:B------:R-:W-:Y:S01]  /*2780*/  IADD3 R104, P1, R6, R104, RZ ;  /* 0x0000006806687210 */ /* 0x000fe20007f3e0ff */
[----:B------:R-:W-:Y:S01]  /*2790*/  BSSY B1, `(.L_x_38) ;  /* 0x0000012000017945 */ /* 0x000fe20003800000 */
[----:B------:R-:W-:-:S03]  /*27a0*/  SHF.L.U64.HI R111, R12, 0x4, R13 ;  /* 0x000000040c6f7819 */ /* 0x000fc6000001020d */
[----:B------:R-:W-:Y:S01]  /*27b0*/  IMAD.X R105, R7, 0x1, R109, P1 ;  /* 0x0000000107697824 */ /* 0x000fe200008e066d */
[----:B------:R-:W-:Y:S01]  /*27c0*/  ISETP.GT.AND P1, PT, R3, 0x8, P4 ;  /* 0x000000080300780c */ /* 0x000fe20002724270 */
[----:B------:R-:W-:Y:S02]  /*27d0*/  IMAD.SHL.U32 R109, R12, 0x10, RZ ;  /* 0x000000100c6d7824 */ /* 0x000fe400078e00ff */
[----:B------:R-:W-:-:S03]  /*27e0*/  IMAD.WIDE.U32 R104, R89, R14, R104 ;  /* 0x0000000e59687225 */ /* 0x000fc600078e0068 */
[----:B------:R-:W-:Y:S02]  /*27f0*/  IADD3 R100, P2, R109, R94, RZ ;  /* 0x0000005e6d647210 */ /* 0x000fe40007f5e0ff */
[----:B--2---:R-:W-:-:S03]  /*2800*/  LEA R56, P3, R104, R10, 0x1 ;  /* 0x0000000a68387211 */ /* 0x004fc600078608ff */
[----:B0-----:R-:W-:Y:S02]  /*2810*/  IMAD.X R101, R111, 0x1, R95, P2 ;  /* 0x000000016f657824 */ /* 0x001fe400010e065f */
[----:B---3--:R-:W-:-:S04]  /*2820*/  IMAD.U32 R5, R15, 0x10000, RZ ;  /* 0x000100000f057824 */ /* 0x008fc800078e00ff */
[----:B------:R-:W-:-:S04]  /*2830*/  FMUL R5, R5, R90 ;  /* 0x0000005a05057220 */ /* 0x000fc80000400000 */
[----:B------:R-:W-:Y:S01]  /*2840*/  FFMA R5, R58, R88, R5 ;  /* 0x000000583a057223 */ /* 0x000fe20000000005 */
[----:B------:R-:W-:-:S04]  /*2850*/  IMAD.IADD R58, R91, 0x1, R105 ;  /* 0x000000015b3a7824 */ /* 0x000fc800078e0269 */
[----:B------:R-:W-:Y:S02]  /*2860*/  F2FP.BF16.F32.PACK_AB R5, RZ, R5 ;  /* 0x00000005ff05723e */ /* 0x000fe400000010ff */
[----:B------:R-:W-:-:S03]  /*2870*/  LEA.HI.X R57, R104, R11, R58, 0x1, P3 ;  /* 0x0000000b68397211 */ /* 0x000fc600018f0c3a */
[----:B------:R0:W-:Y:S01]  /*2880*/  @P0 STG.E.U16 desc[UR36][R100.64], R5 ;  /* 0x0000000564000986 */ /* 0x0001e2000c101524 */
[----:B------:R-:W-:Y:S05]  /*2890*/  @!P1 BRA `(.L_x_39) ;  /* 0x0000000000049947 */ /* 0x000fea0003800000 */
[----:B------:R2:W5:Y:S02]  /*28a0*/  LDG.E.LTC128B.U16 R15, desc[UR36][R56.64+0x2] ;  /* 0x00000224380f7981 */ /* 0x000564000c1e1520 */
.L_x_39:
[----:B------:R-:W-:Y:S05]  /*28b0*/  BSYNC B1 ;  /* 0x0000000000017941 */ /* 0x000fea0003800000 */
.L_x_38:
[C---:B0----5:R-:W-:Y:S01]  /*28c0*/  IMAD.U32 R5, R15.reuse, 0x10000, RZ ;  /* 0x000100000f057824 */ /* 0x061fe200078e00ff */
[----:B------:R-:W-:Y:S01]  /*28d0*/  ISETP.GT.AND P4, PT, R4, 0x8, PT ;  /* 0x000000080400780c */ /* 0x000fe20003f84270 */
[----:B------:R-:W-:Y:S01]  /*28e0*/  BSSY B1, `(.L_x_40) ;  /* 0x000000d000017945 */ /* 0x000fe20003800000 */
[----:B------:R-:W-:Y:S01]  /*28f0*/  PRMT R104, R15, 0x7610, R104 ;  /* 0x000076100f687816 */ /* 0x000fe20000000068 */
[----:B------:R-:W-:Y:S01]  /*2900*/  FMUL R58, R5, R90 ;  /* 0x0000005a053a7220 */ /* 0x000fe20000400000 */
[----:B------:R-:W-:Y:S02]  /*2910*/  ISETP.GT.AND P0, PT, R3, RZ, P4 ;  /* 0x000000ff0300720c */ /* 0x000fe40002704270 */
[----:B------:R-:W-:Y:S01]  /*2920*/  P2R R108, PR, RZ, 0x10 ;  /* 0x00000010ff6c7803 */ /* 0x000fe20000000000 */
[----:B------:R-:W-:Y:S01]  /*2930*/  FFMA R58, R59, R88, R58 ;  /* 0x000000583b3a7223 */ /* 0x000fe2000000003a */
[----:B------:R-:W-:-:S04]  /*2940*/  IMAD.MOV.U32 R59, RZ, RZ, R101 ;  /* 0x000000ffff3b7224 */ /* 0x000fc800078e0065 */
[----:B------:R-:W-:-:S04]  /*2950*/  F2FP.BF16.F32.PACK_AB R58, RZ, R58 ;  /* 0x0000003aff3a723e */ /* 0x000fc800000010ff */
[----:B------:R-:W-:Y:S01]  /*2960*/  PRMT R5, R58, 0x7610, R5 ;  /* 0x000076103a057816 */ /* 0x000fe20000000005 */
[----:B------:R-:W-:-:S05]  /*2970*/  IMAD.MOV.U32 R58, RZ, RZ, R100 ;  /* 0x000000ffff3a7224 */ /* 0x000fca00078e0064 */
[----:B------:R0:W-:Y:S01]  /*2980*/  @P1 STG.E.U16 desc[UR36][R58.64+0x2], R5 ;  /* 0x000002053a001986 */ /* 0x0001e2000c101524 */
[----:B------:R-:W-:Y:S05]  /*2990*/  @!P0 BRA `(.L_x_41) ;  /* 0x0000000000048947 */ /* 0x000fea0003800000 */
[----:B------:R3:W5:Y:S02]  /*29a0*/  LDG.E.LTC128B.U16 R104, desc[UR36][R8.64+0x10] ;  /* 0x0000102408687981 */ /* 0x000764000c1e1520 */
.L_x_41:
[----:B------:R-:W-:Y:S05]  /*29b0*/  BSYNC B1 ;  /* 0x0000000000017941 */ /* 0x000fea0003800000 */
.L_x_40:
[----:B-----5:R-:W-:Y:S01]  /*29c0*/  IMAD.U32 R15, R104, 0x10000, RZ ;  /* 0x00010000680f7824 */ /* 0x020fe200078e00ff */
[----:B------:R-:W-:Y:S01]  /*29d0*/  ISETP.GT.AND P3, PT, R4, 0x9, PT ;  /* 0x000000090400780c */ /* 0x000fe20003f64270 */
[C---:B0-----:R-:W-:Y:S01]  /*29e0*/  IMAD.SHL.U32 R5, R12.reuse, 0x100, RZ ;  /* 0x000001000c057824 */ /* 0x041fe200078e00ff */
[----:B------:R-:W-:Y:S01]  /*29f0*/  BSSY B1, `(.L_x_42) ;  /* 0x000000c000017945 */ /* 0x000fe20003800000 */
[----:B------:R-:W-:Y:S01]  /*2a00*/  FMUL R105, R15, R90 ;  /* 0x0000005a0f697220 */ /* 0x000fe20000400000 */
[----:B------:R-:W-:Y:S02]  /*2a10*/  SHF.L.U64.HI R15, R12, 0x8, R13 ;  /* 0x000000080c0f7819 */ /* 0x000fe4000001020d */
[----:B------:R-:W-:Y:S01]  /*2a20*/  IADD3 R12, P1, P2, R5, R94, R109 ;  /* 0x0000005e050c7210 */ /* 0x000fe20007a3e06d */
[----:B------:R-:W-:Y:S01]  /*2a30*/  FFMA R105, R60, R88, R105 ;  /* 0x000000583c697223 */ /* 0x000fe20000000069 */
[----:B------:R-:W-:Y:S02]  /*2a40*/  P2R R109, PR, RZ, 0x8 ;  /* 0x00000008ff6d7803 */ /* 0x000fe40000000000 */
[----:B------:R-:W-:-:S02]  /*2a50*/  IADD3.X R13, R15, R95, R111, P1, P2 ;  /* 0x0000005f0f0d7210 */ /* 0x000fc40000fe446f */
[----:B------:R-:W-:Y:S02]  /*2a60*/  F2FP.BF16.F32.PACK_AB R105, RZ, R105 ;  /* 0x00000069ff69723e */ /* 0x000fe400000010ff */
[----:B------:R-:W-:-:S03]  /*2a70*/  ISETP.GT.AND P1, PT, R3, RZ, P3 ;  /* 0x000000ff0300720c */ /* 0x000fc60001f24270 */
[----:B------:R0:W-:Y:S10]  /*2a80*/  @P0 STG.E.U16 desc[UR36][R94.64+0x10], R105 ;  /* 0x000010695e000986 */ /* 0x0001f4000c101524 */
[----:B------:R-:W-:Y:S05]  /*2a90*/  @!P1 BRA `(.L_x_43) ;  /* 0x0000000000049947 */ /* 0x000fea0003800000 */
[----:B------:R4:W5:Y:S02]  /*2aa0*/  LDG.E.LTC128B.U16 R104, desc[UR36][R8.64+0x12] ;  /* 0x0000122408687981 */ /* 0x000964000c1e1520 */
.L_x_43:
[----:B------:R-:W-:Y:S05]  /*2ab0*/  BSYNC B1 ;  /* 0x0000000000017941 */ /* 0x000fea0003800000 */
.L_x_42:
[----:B0----5:R-:W-:Y:S01]  /*2ac0*/  IMAD.U32 R105, R104, 0x10000, RZ ;  /* 0x0001000068697824 */ /* 0x021fe200078e00ff */
[----:B------:R-:W-:Y:S01]  /*2ad0*/  ISETP.GT.AND P0, PT, R3, 0x8, P4 ;  /* 0x000000080300780c */ /* 0x000fe20002704270 */
[----:B------:R-:W-:Y:S02]  /*2ae0*/  BSSY B1, `(.L_x_44) ;  /* 0x000000a000017945 */ /* 0x000fe40003800000 */
[----:B------:R-:W-:-:S04]  /*2af0*/  FMUL R60, R105, R90 ;  /* 0x0000005a693c7220 */ /* 0x000fc80000400000 */
[----:B------:R-:W-:Y:S01]  /*2b00*/  FFMA R60, R61, R88, R60 ;  /* 0x000000583d3c7223 */ /* 0x000fe2000000003c */
[----:B------:R-:W-:-:S04]  /*2b10*/  @P1 IMAD.MOV.U32 R61, RZ, RZ, R95 ;  /* 0x000000ffff3d1224 */ /* 0x000fc800078e005f */
[----:B------:R-:W-:-:S04]  /*2b20*/  F2FP.BF16.F32.PACK_AB R60, RZ, R60 ;  /* 0x0000003cff3c723e */ /* 0x000fc800000010ff */
[----:B------:R-:W-:Y:S01]  /*2b30*/  PRMT R105, R60, 0x7610, R105 ;  /* 0x000076103c697816 */ /* 0x000fe20000000069 */
[----:B------:R-:W-:-:S05]  /*2b40*/  @P1 IMAD.MOV.U32 R60, RZ, RZ, R94 ;  /* 0x000000ffff3c1224 */ /* 0x000fca00078e005e */
[----:B------:R0:W-:Y:S01]  /*2b50*/  @P1 STG.E.U16 desc[UR36][R60.64+0x12], R105 ;  /* 0x000012693c001986 */ /* 0x0001e2000c101524 */
[----:B------:R-:W-:Y:S05]  /*2b60*/  @!P0 BRA `(.L_x_45) ;  /* 0x0000000000048947 */ /* 0x000fea0003800000 */
[----:B------:R0:W5:Y:S02]  /*2b70*/  LDG.E.LTC128B.U16 R104, desc[UR36][R56.64+0x10] ;  /* 0x0000102438687981 */ /* 0x000164000c1e1520 */
.L_x_45:
[----:B------:R-:W-:Y:S05]  /*2b80*/  BSYNC B1 ;  /* 0x0000000000017941 */ /* 0x000fea0003800000 */
.L_x_44:
[----:B0----5:R-:W-:Y:S01]  /*2b90*/  IMAD.U32 R61, R104, 0x10000, RZ ;  /* 0x00010000683d7824 */ /* 0x021fe200078e00ff */
[----:B------:R-:W-:Y:S01]  /*2ba0*/  ISETP.GT.AND P1, PT, R3, 0x8, P3 ;  /* 0x000000080300780c */ /* 0x000fe20001f24270 */
[----:B------:R-:W-:Y:S02]  /*2bb0*/  BSSY B1, `(.L_x_46) ;  /* 0x0000007000017945 */ /* 0x000fe40003800000 */
[----:B------:R-:W-:-:S04]  /*2bc0*/  FMUL R61, R61, R90 ;  /* 0x0000005a3d3d7220 */ /* 0x000fc80000400000 */
[----:B------:R-:W-:-:S05]  /*2bd0*/  FFMA R61, R62, R88, R61 ;  /* 0x000000583e3d7223 */ /* 0x000fca000000003d */
[----:B------:R-:W-:-:S05]  /*2be0*/  F2FP.BF16.F32.PACK_AB R61, RZ, R61 ;  /* 0x0000003dff3d723e */ /* 0x000fca00000010ff */
[----:B------:R0:W-:Y:S01]  /*2bf0*/  @P0 STG.E.U16 desc[UR36][R58.64+0x10], R61 ;  /* 0x0000103d3a000986 */ /* 0x0001e2000c101524 */
[----:B------:R-:W-:Y:S05]  /*2c00*/  @!P1 BRA `(.L_x_47) ;  /* 0x0000000000049947 */ /* 0x000fea0003800000 */
[----:B------:R0:W5:Y:S02]  /*2c10*/  LDG.E.LTC128B.U16 R104, desc[UR36][R56.64+0x12] ;  /* 0x0000122438687981 */ /* 0x000164000c1e1520 */
.L_x_47:
[----:B------:R-:W-:Y:S05]  /*2c20*/  BSYNC B1 ;  /* 0x0000000000017941 */ /* 0x000fea0003800000 */
.L_x_46:
[----:B0----5:R-:W-:Y:S01]  /*2c30*/  IMAD.U32 R61, R104, 0x10000, RZ ;  /* 0x00010000683d7824 */ /* 0x021fe200078e00ff */
[----:B------:R-:W-:Y:S01]  /*2c40*/  IADD3 R113, P0, R113, 0x80, RZ ;  /* 0x0000008071717810 */ /* 0x000fe20007f1e0ff */
[----:B------:R-:W-:Y:S01]  /*2c50*/  BSSY B1, `(.L_x_48) ;  /* 0x000000b000017945 */ /* 0x000fe20003800000 */
[----:B------:R-:W-:Y:S01]  /*2c60*/  ISETP.GT.AND P2, PT, R4, 0x10, PT ;  /* 0x000000100400780c */ /* 0x000fe20003f44270 */
[----:B------:R-:W-:Y:S02]  /*2c70*/  FMUL R60, R61, R90 ;  /* 0x0000005a3d3c7220 */ /* 0x000fe40000400000 */
[----:B------:R-:W-:Y:S01]  /*2c80*/  IMAD.X R97, RZ, RZ, R97, P0 ;  /* 0x000000ffff617224 */ /* 0x000fe200000e0661 */
[----:B------:R-:W-:Y:S01]  /*2c90*/  ISETP.GT.AND P0, PT, R3, RZ, P2 ;  /* 0x000000ff0300720c */ /* 0x000fe20001704270 */
[----:B------:R-:W-:Y:S01]  /*2ca0*/  FFMA R60, R63, R88, R60 ;  /* 0x000000583f3c7223 */ /* 0x000fe2000000003c */
[----:B------:R-:W-:-:S04]  /*2cb0*/  P2R R105, PR, RZ, 0x4 ;  /* 0x00000004ff697803 */ /* 0x000fc80000000000 */
[----:B------:R-:W-:-:S05]  /*2cc0*/  F2FP.BF16.F32.PACK_AB R60, RZ, R60 ;  /* 0x0000003cff3c723e */ /* 0x000fca00000010ff */
[----:B------:R0:W-:Y:S02]  /*2cd0*/  @P1 STG.E.U16 desc[UR36][R58.64+0x12], R60 ;  /* 0x0000123c3a001986 */ /* 0x0001e4000c101524 */
[----:B------:R-:W-:Y:S05]  /*2ce0*/  @!P0 BRA `(.L_x_49) ;  /* 0x0000000000048947 */ /* 0x000fea0003800000 */
[----:B------:R0:W5:Y:S02]  /*2cf0*/  LDG.E.LTC128B.U16 R104, desc[UR36][R8.64+0x20] ;  /* 0x0000202408687981 */ /* 0x000164000c1e1520 */
.L_x_49:
[----:B------:R-:W-:Y:S05]  /*2d00*/  BSYNC B1 ;  /* 0x0000000000017941 */ /* 0x000fea0003800000 */
.L_x_48:
[----:B-----5:R-:W-:Y:S01]  /*2d10*/  IMAD.U32 R21, R104, 0x10000, RZ ;  /* 0x0001000068157824 */ /* 0x020fe200078e00ff */
[----:B------:R-:W-:Y:S01]  /*2d20*/  ISETP.GT.AND P1, PT, R4, 0x11, PT ;  /* 0x000000110400780c */ /* 0x000fe20003f24270 */
[----:B0-----:R-:W-:Y:S01]  /*2d30*/  IMAD R60, R97, R98, RZ ;  /* 0x00000062613c7224 */ /* 0x001fe200078e02ff */
[----:B------:R-:W-:Y:S01]  /*2d40*/  BSSY B1, `(.L_x_50) ;  /* 0x0000021000017945 */ /* 0x000fe20003800000 */
[----:B------:R-:W-:Y:S01]  /*2d50*/  FMUL R21, R21, R90 ;  /* 0x0000005a15157220 */ /* 0x000fe20000400000 */
[----:B------:R-:W-:-:S04]  /*2d60*/  IMAD.WIDE.U32 R62, R113, R98, R6 ;  /* 0x00000062713e7225 */ /* 0x000fc800078e0006 */
[----:B------:R-:W-:Y:S01]  /*2d70*/  FFMA R21, R64, R88, R21 ;  /* 0x0000005840157223 */ /* 0x000fe20000000015 */
[C---:B------:R-:W-:Y:S02]  /*2d80*/  IMAD R111, R113.reuse, R99, R60 ;  /* 0x00000063716f7224 */ /* 0x040fe400078e023c */
[----:B------:R-:W-:Y:S02]  /*2d90*/  IMAD.WIDE.U32 R60, R113, R98, R92 ;  /* 0x00000062713c7225 */ /* 0x000fe400078e005c */
[----:B------:R-:W-:Y:S02]  /*2da0*/  F2FP.BF16.F32.PACK_AB R21, RZ, R21 ;  /* 0x00000015ff15723e */ /* 0x000fe400000010ff */
[----:B------:R-:W-:Y:S02]  /*2db0*/  IMAD.IADD R63, R111, 0x1, R63 ;  /* 0x000000016f3f7824 */ /* 0x000fe400078e023f */
[----:B------:R-:W-:Y:S01]  /*2dc0*/  PRMT R97, R21, 0x7610, R97 ;  /* 0x0000761015617816 */ /* 0x000fe20000000061 */
[----:B------:R-:W-:-:S02]  /*2dd0*/  IMAD.IADD R21, R61, 0x1, R111 ;  /* 0x000000013d157824 */ /* 0x000fc400078e026f */
[----:B------:R-:W-:Y:S02]  /*2de0*/  IMAD.WIDE.U32 R98, R113, R98, R102 ;  /* 0x0000006271627225 */ /* 0x000fe400078e0066 */
[----:B------:R0:W-:Y:S02]  /*2df0*/  @P0 STG.E.U16 desc[UR36][R94.64+0x20], R97 ;  /* 0x000020615e000986 */ /* 0x0001e4000c101524 */
[----:B------:R-:W-:Y:S02]  /*2e00*/  IMAD.IADD R111, R111, 0x1, R99 ;  /* 0x000000016f6f7824 */ /* 0x000fe400078e0263 */
[----:B0-----:R-:W-:Y:S01]  /*2e10*/  IMAD.WIDE.U32 R96, R89, R14, R62 ;  /* 0x0000000e59607225 */ /* 0x001fe200078e003e */
[----:B------:R-:W-:-:S04]  /*2e20*/  LEA R62, P0, R60, R10, 0x1 ;  /* 0x0000000a3c3e7211 */ /* 0x000fc800078008ff */
[----:B------:R-:W-:Y:S01]  /*2e30*/  LEA.HI.X R63, R60, R11, R21, 0x1, P0 ;  /* 0x0000000b3c3f7211 */ /* 0x000fe200000f0c15 */
[----:B------:R-:W-:Y:S01]  /*2e40*/  IMAD.IADD R21, R91, 0x1, R97 ;  /* 0x000000015b157824 */ /* 0x000fe200078e0261 */
[----:B------:R-:W-:-:S04]  /*2e50*/  LEA R60, P0, R96, R10, 0x1 ;  /* 0x0000000a603c7211 */ /* 0x000fc800078008ff */
[----:B------:R-:W-:Y:S02]  /*2e60*/  LEA.HI.X R61, R96, R11, R21, 0x1, P0 ;  /* 0x0000000b603d7211 */ /* 0x000fe400000f0c15 */
[----:B------:R-:W-:-:S05]  /*2e70*/  IADD3 R64, P0, R20, R98, RZ ;  /* 0x0000006214407210 */ /* 0x000fca0007f1e0ff */
[----:B------:R-:W-:Y:S01]  /*2e80*/  IMAD.X R92, R111, 0x1, R93, P0 ;  /* 0x000000016f5c7824 */ /* 0x000fe200000e065d */
[----:B------:R-:W-:-:S05]  /*2e90*/  IADD3 R20, P0, R6, R98, RZ ;  /* 0x0000006206147210 */ /* 0x000fca0007f1e0ff */
[----:B------:R-:W-:Y:S01]  /*2ea0*/  IMAD.X R21, R7, 0x1, R111, P0 ;  /* 0x0000000107157824 */ /* 0x000fe200000e066f */
[----:B------:R-:W-:Y:S01]  /*2eb0*/  LEA R6, P0, R64, R10, 0x1 ;  /* 0x0000000a40067211 */ /* 0x000fe200078008ff */
[----:B------:R-:W-:-:S03]  /*2ec0*/  IMAD.WIDE.U32 R20, R89, R14, R20 ;  /* 0x0000000e59147225 */ /* 0x000fc600078e0014 */
[----:B------:R-:W-:Y:S02]  /*2ed0*/  LEA.HI.X R7, R64, R11, R92, 0x1, P0 ;  /* 0x0000000b40077211 */ /* 0x000fe400000f0c5c */
[----:B------:R-:W-:Y:S01]  /*2ee0*/  P2R R89, PR, RZ, 0x2 ;  /* 0x00000002ff597803 */ /* 0x000fe20000000000 */
[----:B------:R-:W-:Y:S01]  /*2ef0*/  IMAD.IADD R91, R91, 0x1, R21 ;  /* 0x000000015b5b7824 */ /* 0x000fe200078e0215 */
[----:B------:R-:W-:-:S04]  /*2f00*/  LEA R10, P0, R20, R10, 0x1 ;  /* 0x0000000a140a7211 */ /* 0x000fc800078008ff */
[----:B------:R-:W-:Y:S02]  /*2f10*/  LEA.HI.X R11, R20, R11, R91, 0x1, P0 ;  /* 0x0000000b140b7211 */ /* 0x000fe400000f0c5b */
[----:B------:R-:W-:-:S13]  /*2f20*/  ISETP.GT.AND P0, PT, R3, RZ, P1 ;  /* 0x000000ff0300720c */ /* 0x000fda0000f04270 */
[----:B------:R-:W-:Y:S05]  /*2f30*/  @!P0 BRA `(.L_x_51) ;  /* 0x0000000000048947 */ /* 0x000fea0003800000 */
[----:B------:R0:W5:Y:S02]  /*2f40*/  LDG.E.LTC128B.U16 R104, desc[UR36][R8.64+0x22] ;  /* 0x0000222408687981 */ /* 0x000164000c1e1520 */
.L_x_51:
[----:B------:R-:W-:Y:S05]  /*2f50*/  BSYNC B1 ;  /* 0x0000000000017941 */ /* 0x000fea0003800000 */
.L_x_50:
[----:B-----5:R-:W-:Y:S01]  /*2f60*/  IMAD.U32 R21, R104, 0x10000, RZ ;  /* 0x0001000068157824 */ /* 0x020fe200078e00ff */
[----:B------:R-:W-:Y:S01]  /*2f70*/  BSSY B1, `(.L_x_52) ;  /* 0x000000a000017945 */ /* 0x000fe20003800000 */
[----:B------:R-:W-:Y:S02]  /*2f80*/  @P0 IMAD.MOV.U32 R20, RZ, RZ, R94 ;  /* 0x000000ffff140224 */ /* 0x000fe400078e005e */
[----:B------:R-:W-:Y:S01]  /*2f90*/  FMUL R14, R21, R90 ;  /* 0x0000005a150e7220 */ /* 0x000fe20000400000 */
[----:B------:R-:W-:-:S03]  /*2fa0*/  @P0 IMAD.MOV.U32 R21, RZ, RZ, R95 ;  /* 0x000000ffff150224 */ /* 0x000fc600078e005f */
[----:B------:R-:W-:-:S05]  /*2fb0*/  FFMA R14, R65, R88, R14 ;  /* 0x00000058410e7223 */ /* 0x000fca000000000e */
[----:B------:R-:W-:-:S05]  /*2fc0*/  F2FP.BF16.F32.PACK_AB R14, RZ, R14 ;  /* 0x0000000eff0e723e */ /* 0x000fca00000010ff */
[----:B------:R0:W-:Y:S01]  /*2fd0*/  @P0 STG.E.U16 desc[UR36][R20.64+0x22], R14 ;  /* 0x0000220e14000986 */ /* 0x0001e2000c101524 */
[----:B------:R-:W-:-:S13]  /*2fe0*/  ISETP.GT.AND P0, PT, R3, 0x8, P2 ;  /* 0x000000080300780c */ /* 0x000fda0001704270 */
[----:B0-----:R-:W-:Y:S05]  /*2ff0*/  @!P0 BRA `(.L_x_53) ;  /* 0x0000000000048947 */ /* 0x001fea0003800000 */
[----:B------:R0:W5:Y:S02]  /*3000*/  LDG.E.LTC128B.U16 R104, desc[UR36][R56.64+0x20] ;  /* 0x0000202438687981 */ /* 0x000164000c1e1520 */
.L_x_53:
[----:B------:R-:W-:Y:S05]  /*3010*/  BSYNC B1 ;  /* 0x0000000000017941 */ /* 0x000fea0003800000 */
.L_x_52:
[----:B-----5:R-:W-:Y:S01]  /*3020*/  IMAD.U32 R21, R104, 0x10000, RZ ;  /* 0x0001000068157824 */ /* 0x020fe200078e00ff */
[----:B------:R-:W-:Y:S03]  /*3030*/  BSSY B1, `(.L_x_54) ;  /* 0x0000008000017945 */ /* 0x000fe60003800000 */
[----:B------:R-:W-:-:S04]  /*3040*/  FMUL R21, R21, R90 ;  /* 0x0000005a15157220 */ /* 0x000fc80000400000 */
[----:B------:R-:W-:-:S05]  /*3050*/  FFMA R21, R66, R88, R21 ;  /* 0x0000005842157223 */ /* 0x000fca0000000015 */
[----:B------:R-:W-:-:S05]  /*3060*/  F2FP.BF16.F32.PACK_AB R21, RZ, R21 ;  /* 0x00000015ff15723e */ /* 0x000fca00000010ff */
[----:B------:R0:W-:Y:S01]  /*3070*/  @P0 STG.E.U16 desc[UR36][R58.64+0x20], R21 ;  /* 0x000020153a000986 */ /* 0x0001e2000c101524 */
[----:B------:R-:W-:-:S13]  /*3080*/  ISETP.GT.AND P0, PT, R3, 0x8, P1 ;  /* 0x000000080300780c */ /* 0x000fda0000f04270 */
[----:B0-----:R-:W-:Y:S05]  /*3090*/  @!P0 BRA `(.L_x_55) ;  /* 0x0000000000048947 */ /* 0x001fea0003800000 */
[----:B------:R0:W5:Y:S02]  /*30a0*/  LDG.E.LTC128B.U16 R104, desc[UR36][R56.64+0x22] ;  /* 0x0000222438687981 */ /* 0x000164000c1e1520 */
.L_x_55:
[----:B------:R-:W-:Y:S05]  /*30b0*/  BSYNC B1 ;  /* 0x0000000000017941 */ /* 0x000fea0003800000 */
.L_x_54:
[----:B-----5:R-:W-:Y:S01]  /*30c0*/  IMAD.U32 R21, R104, 0x10000, RZ ;  /* 0x0001000068157824 */ /* 0x020fe200078e00ff */
[----:B------:R-:W-:Y:S01]  /*30d0*/  ISETP.GT.AND P2, PT, R4, 0x18, PT ;  /* 0x000000180400780c */ /* 0x000fe20003f44270 */
[----:B------:R-:W-:Y:S02]  /*30e0*/  BSSY B1, `(.L_x_56) ;  /* 0x0000009000017945 */ /* 0x000fe40003800000 */
[----:B------:R-:W-:Y:S01]  /*30f0*/  FMUL R14, R21, R90 ;  /* 0x0000005a150e7220 */ /* 0x000fe20000400000 */
[----:B------:R-:W-:-:S03]  /*3100*/  P2R R91, PR, RZ, 0x4 ;  /* 0x00000004ff5b7803 */ /* 0x000fc60000000000 */
[----:B------:R-:W-:-:S05]  /*3110*/  FFMA R14, R67, R88, R14 ;  /* 0x00000058430e7223 */ /* 0x000fca000000000e */
[----:B------:R-:W-:-:S05]  /*3120*/  F2FP.BF16.F32.PACK_AB R14, RZ, R14 ;  /* 0x0000000eff0e723e */ /* 0x000fca00000010ff */
[----:B------:R0:W-:Y:S01]  /*3130*/  @P0 STG.E.U16 desc[UR36][R58.64+0x22], R14 ;  /* 0x0000220e3a000986 */ /* 0x0001e2000c101524 */
[----:B------:R-:W-:-:S13]  /*3140*/  ISETP.GT.AND P0, PT, R3, RZ, P2 ;  /* 0x000000ff0300720c */ /* 0x000fda0001704270 */
[----:B0-----:R-:W-:Y:S05]  /*3150*/  @!P0 BRA `(.L_x_57) ;  /* 0x0000000000048947 */ /* 0x001fea0003800000 */
[----:B------:R0:W5:Y:S02]  /*3160*/  LDG.E.LTC128B.U16 R104, desc[UR36][R8.64+0x30] ;  /* 0x0000302408687981 */ /* 0x000164000c1e1520 */
.L_x_57:
[----:B------:R-:W-:Y:S05]  /*3170*/  BSYNC B1 ;  /* 0x0000000000017941 */ /* 0x000fea0003800000 */
.L_x_56:
[----:B-----5:R-:W-:Y:S01]  /*3180*/  IMAD.U32 R21, R104, 0x10000, RZ ;  /* 0x0001000068157824 */ /* 0x020fe200078e00ff */
[----:B------:R-:W-:Y:S01]  /*3190*/  ISETP.GT.AND P1, PT, R4, 0x19, PT ;  /* 0x000000190400780c */ /* 0x000fe20003f24270 */
[----:B------:R-:W-:Y:S01]  /*31a0*/  @P0 IMAD.MOV.U32 R20, RZ, RZ, R94 ;  /* 0x000000ffff140224 */ /* 0x000fe200078e005e */
[----:B------:R-:W-:Y:S01]  /*31b0*/  BSSY B1, `(.L_x_58) ;  /* 0x000000b000017945 */ /* 0x000fe20003800000 */
[----:B------:R-:W-:-:S04]  /*31c0*/  FMUL R21, R21, R90 ;  /* 0x0000005a15157220 */ /* 0x000fc80000400000 */
[----:B------:R-:W-:Y:S01]  /*31d0*/  FFMA R21, R68, R88, R21 ;  /* 0x0000005844157223 */ /* 0x000fe20000000015 */
[----:B------:R-:W-:-:S04]  /*31e0*/  P2R R68, PR, RZ, 0x2 ;  /* 0x00000002ff447803 */ /* 0x000fc80000000000 */
[----:B------:R-:W-:-:S04]  /*31f0*/  F2FP.BF16.F32.PACK_AB R21, RZ, R21 ;  /* 0x00000015ff15723e */ /* 0x000fc800000010ff */
[----:B------:R-:W-:Y:S01]  /*3200*/  PRMT R14, R21, 0x7610, R14 ;  /* 0x00007610150e7816 */ /* 0x000fe2000000000e */
[----:B------:R-:W-:-:S05]  /*3210*/  @P0 IMAD.MOV.U32 R21, RZ, RZ, R95 ;  /* 0x000000ffff150224 */ /* 0x000fca00078e005f */
[----:B------:R0:W-:Y:S01]  /*3220*/  @P0 STG.E.U16 desc[UR36][R20.64+0x30], R14 ;  /* 0x0000300e14000986 */ /* 0x0001e2000c101524 */
[----:B------:R-:W-:-:S13]  /*3230*/  ISETP.GT.AND P0, PT, R3, RZ, P1 ;  /* 0x000000ff0300720c */ /* 0x000fda0000f04270 */
[----:B0-----:R-:W-:Y:S05]  /*3240*/  @!P0 BRA `(.L_x_59) ;  /* 0x0000000000048947 */ /* 0x001fea0003800000 */
[----:B------:R0:W5:Y:S02]  /*3250*/  LDG.E.LTC128B.U16 R104, desc[UR36][R8.64+0x32] ;  /* 0x0000322408687981 */ /* 0x000164000c1e1520 */
.L_x_59:
[----:B------:R-:W-:Y:S05]  /*3260*/  BSYNC B1 ;  /* 0x0000000000017941 */ /* 0x000fea0003800000 */
.L_x_58:
        /* <DEDUP_REMOVED lines=11> */
.L_x_61:
[----:B------:R-:W-:Y:S05]  /*3320*/  BSYNC B1 ;  /* 0x0000000000017941 */ /* 0x000fea0003800000 */
.L_x_60:
        /* <DEDUP_REMOVED lines=9> */
.L_x_63:
[----:B------:R-:W-:Y:S05]  /*33c0*/  BSYNC B1 ;  /* 0x0000000000017941 */ /* 0x000fea0003800000 */
.L_x_62:
        /* <DEDUP_REMOVED lines=11> */
.L_x_65:
[----:B------:R-:W-:Y:S05]  /*3480*/  BSYNC B1 ;  /* 0x0000000000017941 */ /* 0x000fea0003800000 */
.L_x_64:
[----:B-----5:R-:W-:Y:S01]  /*3490*/  IMAD.U32 R21, R104, 0x10000, RZ ;  /* 0x0001000068157824 */ /* 0x020fe200078e00ff */
[----:B------:R-:W-:Y:S01]  /*34a0*/  ISETP.GT.AND P1, PT, R4, 0x21, PT ;  /* 0x000000210400780c */ /* 0x000fe20003f24270 */
[----:B------:R-:W-:Y:S01]  /*34b0*/  @P0 IMAD.MOV.U32 R20, RZ, RZ, R94 ;  /* 0x000000ffff140224 */ /* 0x000fe200078e005e */
[----:B------:R-:W-:Y:S01]  /*34c0*/  BSSY B1, `(.L_x_66) ;  /* 0x000000b000017945 */ /* 0x000fe20003800000 */
[----:B------:R-:W-:Y:S01]  /*34d0*/  FMUL R21, R21, R90 ;  /* 0x0000005a15157220 */ /* 0x000fe20000400000 */
[----:B------:R-:W-:-:S03]  /*34e0*/  P2R R70, PR, RZ, 0x2 ;  /* 0x00000002ff467803 */ /* 0x000fc60000000000 */
[----:B------:R-:W-:-:S05]  /*34f0*/  FFMA R21, R72, R88, R21 ;  /* 0x0000005848157223 */ /* 0x000fca0000000015 */
[----:B------:R-:W-:-:S04]  /*3500*/  F2FP.BF16.F32.PACK_AB R21, RZ, R21 ;  /* 0x00000015ff15723e */ /* 0x000fc800000010ff */
[----:B------:R-:W-:Y:S01]  /*3510*/  PRMT R14, R21, 0x7610, R14 ;  /* 0x00007610150e7816 */ /* 0x000fe2000000000e */
[----:B------:R-:W-:-:S05]  /*3520*/  @P0 IMAD.MOV.U32 R21, RZ, RZ, R95 ;  /* 0x000000ffff150224 */ /* 0x000fca00078e005f */
[----:B------:R0:W-:Y:S01]  /*3530*/  @P0 STG.E.U16 desc[UR36][R20.64+0x40], R14 ;  /* 0x0000400e14000986 */ /* 0x0001e2000c101524 */
[----:B------:R-:W-:-:S13]  /*3540*/  ISETP.GT.AND P0, PT, R3, RZ, P1 ;  /* 0x000000ff0300720c */ /* 0x000fda0000f04270 */
[----:B0-----:R-:W-:Y:S05]  /*3550*/  @!P0 BRA `(.L_x_67) ;  /* 0x0000000000048947 */ /* 0x001fea0003800000 */
[----:B------:R0:W5:Y:S02]  /*3560*/  LDG.E.LTC128B.U16 R104, desc[UR36][R8.64+0x42] ;  /* 0x0000422408687981 */ /* 0x000164000c1e1520 */
.L_x_67:
[----:B------:R-:W-:Y:S05]  /*3570*/  BSYNC B1 ;  /* 0x0000000000017941 */ /* 0x000fea0003800000 */
.L_x_66:
        /* <DEDUP_REMOVED lines=11> */
.L_x_69:
[----:B------:R-:W-:Y:S05]  /*3630*/  BSYNC B1 ;  /* 0x0000000000017941 */ /* 0x000fea0003800000 */
.L_x_68:
        /* <DEDUP_REMOVED lines=9> */
.L_x_71:
[----:B------:R-:W-:Y:S05]  /*36d0*/  BSYNC B1 ;  /* 0x0000000000017941 */ /* 0x000fea0003800000 */
.L_x_70:
        /* <DEDUP_REMOVED lines=11> */
.L_x_73:
[----:B------:R-:W-:Y:S05]  /*3790*/  BSYNC B1 ;  /* 0x0000000000017941 */ /* 0x000fea0003800000 */
.L_x_72:
[----:B-----5:R-:W-:Y:S01]  /*37a0*/  IMAD.U32 R21, R104, 0x10000, RZ ;  /* 0x0001000068157824 */ /* 0x020fe200078e00ff */
[----:B------:R-:W-:Y:S01]  /*37b0*/  ISETP.GT.AND P5, PT, R4, 0x29, PT ;  /* 0x000000290400780c */ /* 0x000fe20003fa4270 */
[----:B------:R-:W-:Y:S01]  /*37c0*/  @P0 IMAD.MOV.U32 R20, RZ, RZ, R94 ;  /* 0x000000ffff140224 */ /* 0x000fe200078e005e */
[----:B------:R-:W-:Y:S01]  /*37d0*/  BSSY B1, `(.L_x_74) ;  /* 0x000000b000017945 */ /* 0x000fe20003800000 */
[----:B------:R-:W-:-:S04]  /*37e0*/  FMUL R21, R21, R90 ;  /* 0x0000005a15157220 */ /* 0x000fc80000400000 */
[----:B------:R-:W-:-:S05]  /*37f0*/  FFMA R21, R76, R88, R21 ;  /* 0x000000584c157223 */ /* 0x000fca0000000015 */
[----:B------:R-:W-:-:S04]  /*3800*/  F2FP.BF16.F32.PACK_AB R21, RZ, R21 ;  /* 0x00000015ff15723e */ /* 0x000fc800000010ff */
[----:B------:R-:W-:Y:S01]  /*3810*/  PRMT R14, R21, 0x7610, R14 ;  /* 0x00007610150e7816 */ /* 0x000fe2000000000e */
[----:B------:R-:W-:-:S05]  /*3820*/  @P0 IMAD.MOV.U32 R21, RZ, RZ, R95 ;  /* 0x000000ffff150224 */ /* 0x000fca00078e005f */
[----:B------:R1:W-:Y:S01]  /*3830*/  @P0 STG.E.U16 desc[UR36][R20.64+0x50], R14 ;  /* 0x0000500e14000986 */ /* 0x0003e2000c101524 */
[----:B------:R-:W-:Y:S02]  /*3840*/  ISETP.GT.AND P0, PT, R3, RZ, P5 ;  /* 0x000000ff0300720c */ /* 0x000fe40002f04270 */
[----:B-1----:R-:W-:-:S11]  /*3850*/  P2R R14, PR, RZ, 0x20 ;  /* 0x00000020ff0e7803 */ /* 0x002fd60000000000 */
[----:B------:R-:W-:Y:S05]  /*3860*/  @!P0 BRA `(.L_x_75) ;  /* 0x0000000000048947 */ /* 0x000fea0003800000 */
[----:B------:R1:W5:Y:S02]  /*3870*/  LDG.E.LTC128B.U16 R104, desc[UR36][R8.64+0x52] ;  /* 0x0000522408687981 */ /* 0x000364000c1e1520 */
.L_x_75:
[----:B------:R-:W-:Y:S05]  /*3880*/  BSYNC B1 ;  /* 0x0000000000017941 */ /* 0x000fea0003800000 */
.L_x_74:
        /* <DEDUP_REMOVED lines=11> */
.L_x_77:
[----:B------:R-:W-:Y:S05]  /*3940*/  BSYNC B1 ;  /* 0x0000000000017941 */ /* 0x000fea0003800000 */
.L_x_76:
        /* <DEDUP_REMOVED lines=9> */
.L_x_79:
[----:B------:R-:W-:Y:S05]  /*39e0*/  BSYNC B1 ;  /* 0x0000000000017941 */ /* 0x000fea0003800000 */
.L_x_78:
[----:B-----5:R-:W-:Y:S01]  /*39f0*/  IMAD.U32 R21, R104, 0x10000, RZ ;  /* 0x0001000068157824 */ /* 0x020fe200078e00ff */
[----:B------:R-:W-:Y:S01]  /*3a00*/  ISETP.GT.AND P3, PT, R4, 0x30, PT ;  /* 0x000000300400780c */ /* 0x000fe20003f64270 */
[----:B------:R-:W-:Y:S02]  /*3a10*/  BSSY B1, `(.L_x_80) ;  /* 0x0000008000017945 */ /* 0x000fe40003800000 */
[----:B------:R-:W-:-:S04]  /*3a20*/  FMUL R14, R21, R90 ;  /* 0x0000005a150e7220 */ /* 0x000fc80000400000 */
[----:B------:R-:W-:-:S05]  /*3a30*/  FFMA R14, R79, R88, R14 ;  /* 0x000000584f0e7223 */ /* 0x000fca000000000e */
[----:B------:R-:W-:-:S05]  /*3a40*/  F2FP.BF16.F32.PACK_AB R14, RZ, R14 ;  /* 0x0000000eff0e723e */ /* 0x000fca00000010ff */
[----:B------:R0:W-:Y:S01]  /*3a50*/  @P0 STG.E.U16 desc[UR36][R58.64+0x52], R14 ;  /* 0x0000520e3a000986 */ /* 0x0001e2000c101524 */
[----:B------:R-:W-:-:S13]  /*3a60*/  ISETP.GT.AND P0, PT, R3, RZ, P3 ;  /* 0x000000ff0300720c */ /* 0x000fda0001f04270 */
[----:B0-----:R-:W-:Y:S05]  /*3a70*/  @!P0 BRA `(.L_x_81) ;  /* 0x0000000000048947 */ /* 0x001fea0003800000 */
[----:B------:R0:W5:Y:S02]  /*3a80*/  LDG.E.LTC128B.U16 R104, desc[UR36][R8.64+0x60] ;  /* 0x0000602408687981 */ /* 0x000164000c1e1520 */
.L_x_81:
[----:B------:R-:W-:Y:S05]  /*3a90*/  BSYNC B1 ;  /* 0x0000000000017941 */ /* 0x000fea0003800000 */
.L_x_80:
        /* <DEDUP_REMOVED lines=13> */
.L_x_83:
[----:B------:R-:W-:Y:S05]  /*3b70*/  BSYNC B1 ;  /* 0x0000000000017941 */ /* 0x000fea0003800000 */
.L_x_82:
        /* <DEDUP_REMOVED lines=11> */
.L_x_85:
[----:B------:R-:W-:Y:S05]  /*3c30*/  BSYNC B1 ;  /* 0x0000000000017941 */ /* 0x000fea0003800000 */
.L_x_84:
        /* <DEDUP_REMOVED lines=9> */
.L_x_87:
[----:B------:R-:W-:Y:S05]  /*3cd0*/  BSYNC B1 ;  /* 0x0000000000017941 */ /* 0x000fea0003800000 */
.L_x_86:
        /* <DEDUP_REMOVED lines=10> */
.L_x_89:
[----:B------:R-:W-:Y:S05]  /*3d80*/  BSYNC B1 ;  /* 0x0000000000017941 */ /* 0x000fea0003800000 */
.L_x_88:
        /* <DEDUP_REMOVED lines=8> */
[----:B------:R-:W-:-:S05]  /*3e10*/  IADD3 R20, P0, R5, R100, RZ ;  /* 0x0000006405147210 */ /* 0x000fca0007f1e0ff */
[----:B-1----:R-:W-:Y:S01]  /*3e20*/  IMAD.X R21, R15, 0x1, R101, P0 ;  /* 0x000000010f157824 */ /* 0x002fe200000e0665 */
[----:B------:R-:W-:-:S05]  /*3e30*/  IADD3 R64, P0, R5, R100, RZ ;  /* 0x0000006405407210 */ /* 0x000fca0007f1e0ff */
[----:B------:R-:W-:Y:S01]  /*3e40*/  IMAD.X R65, R15, 0x1, R101, P0 ;  /* 0x000000010f417824 */ /* 0x000fe200000e0665 */
[----:B------:R-:W-:-:S05]  /*3e50*/  IADD3 R14, P0, R5, R94, RZ ;  /* 0x0000005e050e7210 */ /* 0x000fca0007f1e0ff */
[----:B------:R-:W-:Y:S01]  /*3e60*/  IMAD.X R15, R15, 0x1, R95, P0 ;  /* 0x000000010f0f7824 */ /* 0x000fe200000e065f */
[----:B------:R-:W-:-:S04]  /*3e70*/  ISETP.GT.AND P0, PT, R4, 0x39, PT ;  /* 0x000000390400780c */ /* 0x000fc80003f04270 */
[----:B------:R-:W-:-:S13]  /*3e80*/  ISETP.GT.AND P4, PT, R3, RZ, P0 ;  /* 0x000000ff0300720c */ /* 0x000fda0000784270 */
[----:B------:R-:W-:Y:S05]  /*3e90*/  @!P4 BRA `(.L_x_91) ;  /* 0x000000000004c947 */ /* 0x000fea0003800000 */
[----:B------:R1:W5:Y:S02]  /*3ea0*/  LDG.E.LTC128B.U16 R104, desc[UR36][R8.64+0x72] ;  /* 0x0000722408687981 */ /* 0x000364000c1e1520 */
.L_x_91:
[----:B------:R-:W-:Y:S05]  /*3eb0*/  BSYNC B1 ;  /* 0x0000000000017941 */ /* 0x000fea0003800000 */
.L_x_90:
        /* <DEDUP_REMOVED lines=9> */
.L_x_93:
[----:B------:R-:W-:Y:S05]  /*3f50*/  BSYNC B1 ;  /* 0x0000000000017941 */ /* 0x000fea0003800000 */
.L_x_92:
        /* <DEDUP_REMOVED lines=9> */
.L_x_95:
[----:B------:R-:W-:Y:S05]  /*3ff0*/  BSYNC B1 ;  /* 0x0000000000017941 */ /* 0x000fea0003800000 */
.L_x_94:
[----:B-----5:R-:W-:-:S04]  /*4000*/  IMAD.U32 R5, R104, 0x10000, RZ ;  /* 0x0001000068057824 */ /* 0x020fc800078e00ff */
[----:B------:R-:W-:-:S04]  /*4010*/  FMUL R4, R5, R90 ;  /* 0x0000005a05047220 */ /* 0x000fc80000400000 */
[----:B------:R-:W-:-:S05]  /*4020*/  FFMA R4, R87, R88, R4 ;  /* 0x0000005857047223 */ /* 0x000fca0000000004 */
[----:B------:R-:W-:-:S05]  /*4030*/  F2FP.BF16.F32.PACK_AB R4, RZ, R4 ;  /* 0x00000004ff04723e */ /* 0x000fca00000010ff */
[----:B------:R0:W-:Y:S01]  /*4040*/  @P4 STG.E.U16 desc[UR36][R58.64+0x72], R4 ;  /* 0x000072043a004986 */ /* 0x0001e2000c101524 */
[----:B------:R-:W-:-:S13]  /*4050*/  ISETP.GT.AND P4, PT, R3, 0x80, P6 ;  /* 0x000000800300780c */ /* 0x000fda0003784270 */
[----:B------:R-:W2:Y:S01]  /*4060*/  @P4 LDG.E.LTC128B.U16 R104, desc[UR36][R62.64] ;  /* 0x000000243e684981 */ /* 0x000ea2000c1e1520 */
[----:B------:R-:W-:Y:S01]  /*4070*/  BSSY B1, `(.L_x_96) ;  /* 0x000000a000017945 */ /* 0x000fe20003800000 */
[----:B--2---:R-:W-:-:S04]  /*4080*/  IMAD.U32 R5, R104, 0x10000, RZ ;  /* 0x0001000068057824 */ /* 0x004fc800078e00ff */
[----:B------:R-:W-:-:S04]  /*4090*/  FMUL R5, R5, R90 ;  /* 0x0000005a05057220 */ /* 0x000fc80000400000 */
[----:B------:R-:W-:-:S05]  /*40a0*/  FFMA R5, R24, R88, R5 ;  /* 0x0000005818057223 */ /* 0x000fca0000000005 */
[----:B------:R-:W-:-:S05]  /*40b0*/  F2FP.BF16.F32.PACK_AB R5, RZ, R5 ;  /* 0x00000005ff05723e */ /* 0x000fca00000010ff */
[----:B------:R0:W-:Y:S01]  /*40c0*/  @P4 STG.E.U16 desc[UR36][R14.64], R5 ;  /* 0x000000050e004986 */ /* 0x0001e2000c101524 */
[----:B------:R-:W-:-:S04]  /*40d0*/  ISETP.NE.AND P4, PT, R107, RZ, PT ;  /* 0x000000ff6b00720c */ /* 0x000fc80003f85270 */
[----:B------:R-:W-:-:S13]  /*40e0*/  ISETP.GT.AND P4, PT, R3, 0x80, P4 ;  /* 0x000000800300780c */ /* 0x000fda0002784270 */
[----:B0-----:R-:W-:Y:S05]  /*40f0*/  @!P4 BRA `(.L_x_97) ;  /* 0x000000000004c947 */ /* 0x001fea0003800000 */
[----:B------:R0:W5:Y:S02]  /*4100*/  LDG.E.LTC128B.U16 R104, desc[UR36][R60.64+0x2] ;  /* 0x000002243c687981 */ /* 0x000164000c1e1520 */
.L_x_97:
[----:B------:R-:W-:Y:S05]  /*4110*/  BSYNC B1 ;  /* 0x0000000000017941 */ /* 0x000fea0003800000 */
.L_x_96:
[----:B-----5:R-:W-:Y:S01]  /*4120*/  IMAD.U32 R5, R104, 0x10000, RZ ;  /* 0x0001000068057824 */ /* 0x020fe200078e00ff */
[----:B------:R-:W-:Y:S01]  /*4130*/  ISETP.GT.AND P6, PT, R3, 0x88, P6 ;  /* 0x000000880300780c */ /* 0x000fe200037c4270 */
[----:B------:R-:W-:Y:S02]  /*4140*/  BSSY B1, `(.L_x_98) ;  /* 0x000000a000017945 */ /* 0x000fe40003800000 */
[----:B------:R-:W-:Y:S01]  /*4150*/  FMUL R4, R5, R90 ;  /* 0x0000005a05047220 */ /* 0x000fe20000400000 */
[----:B------:R-:W-:-:S03]  /*4160*/  @P4 IMAD.MOV.U32 R5, RZ, RZ, R15 ;  /* 0x000000ffff054224 */ /* 0x000fc600078e000f */
[----:B------:R-:W-:-:S05]  /*4170*/  FFMA R4, R25, R88, R4 ;  /* 0x0000005819047223 */ /* 0x000fca0000000004 */
[----:B------:R-:W-:-:S04]  /*4180*/  F2FP.BF16.F32.PACK_AB R4, RZ, R4 ;  /* 0x00000004ff04723e */ /* 0x000fc800000010ff */
[----:B-1-34-:R-:W-:Y:S01]  /*4190*/  PRMT R8, R4, 0x7610, R8 ;  /* 0x0000761004087816 */ /* 0x01afe20000000008 */
[----:B------:R-:W-:-:S05]  /*41a0*/  @P4 IMAD.MOV.U32 R4, RZ, RZ, R14 ;  /* 0x000000ffff044224 */ /* 0x000fca00078e000e */
[----:B------:R1:W-:Y:S01]  /*41b0*/  @P4 STG.E.U16 desc[UR36][R4.64+0x2], R8 ;  /* 0x0000020804004986 */ /* 0x0003e2000c101524 */
[----:B------:R-:W-:Y:S05]  /*41c0*/  @!P6 BRA `(.L_x_99) ;  /* 0x000000000004e947 */ /* 0x000fea0003800000 */
[----:B------:R2:W5:Y:S02]  /*41d0*/  LDG.E.LTC128B.U16 R104, desc[UR36][R6.64] ;  /* 0x0000002406687981 */ /* 0x000564000c1e1520 */
.L_x_99:
[----:B------:R-:W-:Y:S05]  /*41e0*/  BSYNC B1 ;  /* 0x0000000000017941 */ /* 0x000fea0003800000 */
.L_x_98:
[----:B-1---5:R-:W-:Y:S01]  /*41f0*/  IMAD.U32 R5, R104, 0x10000, RZ ;  /* 0x0001000068057824 */ /* 0x022fe200078e00ff */
[----:B------:R-:W-:Y:S01]  /*4200*/  ISETP.NE.AND P4, PT, R107, RZ, PT ;  /* 0x000000ff6b00720c */ /* 0x000fe20003f85270 */
[----:B------:R-:W-:Y:S02]  /*4210*/  BSSY B1, `(.L_x_100) ;  /* 0x0000008000017945 */ /* 0x000fe40003800000 */
[----:B------:R-:W-:Y:S01]  /*4220*/  FMUL R5, R5, R90 ;  /* 0x0000005a05057220 */ /* 0x000fe20000400000 */
[----:B------:R-:W-:-:S03]  /*4230*/  ISETP.GT.AND P4, PT, R3, 0x88, P4 ;  /* 0x000000880300780c */ /* 0x000fc60002784270 */
[----:B------:R-:W-:-:S05]  /*4240*/  FFMA R5, R26, R88, R5 ;  /* 0x000000581a057223 */ /* 0x000fca0000000005 */
[----:B------:R-:W-:-:S05]  /*4250*/  F2FP.BF16.F32.PACK_AB R5, RZ, R5 ;  /* 0x00000005ff05723e */ /* 0x000fca00000010ff */
[----:B------:R1:W-:Y:S01]  /*4260*/  @P6 STG.E.U16 desc[UR36][R20.64], R5 ;  /* 0x0000000514006986 */ /* 0x0003e2000c101524 */
[----:B------:R-:W-:Y:S05]  /*4270*/  @!P4 BRA `(.L_x_101) ;  /* 0x000000000004c947 */ /* 0x000fea0003800000 */
[----:B------:R3:W5:Y:S02]  /*4280*/  LDG.E.LTC128B.U16 R104, desc[UR36][R10.64+0x2] ;  /* 0x000002240a687981 */ /* 0x000764000c1e1520 */
.L_x_101:
[----:B------:R-:W-:Y:S05]  /*4290*/  BSYNC B1 ;  /* 0x0000000000017941 */ /* 0x000fea0003800000 */
.L_x_100:
[----:B-1---5:R-:W-:Y:S01]  /*42a0*/  IMAD.U32 R5, R104, 0x10000, RZ ;  /* 0x0001000068057824 */ /* 0x022fe200078e00ff */
[----:B------:R-:W-:Y:S01]  /*42b0*/  ISETP.NE.AND P6, PT, R108, RZ, PT ;  /* 0x000000ff6c00720c */ /* 0x000fe20003fc5270 */
[----:B------:R-:W-:Y:S02]  /*42c0*/  BSSY B1, `(.L_x_102) ;  /* 0x0000008000017945 */ /* 0x000fe40003800000 */
[----:B------:R-:W-:-:S04]  /*42d0*/  FMUL R4, R5, R90 ;  /* 0x0000005a05047220 */ /* 0x000fc80000400000 */
[----:B------:R-:W-:-:S05]  /*42e0*/  FFMA R4, R27, R88, R4 ;  /* 0x000000581b047223 */ /* 0x000fca0000000004 */
[----:B------:R-:W-:-:S05]  /*42f0*/  F2FP.BF16.F32.PACK_AB R4, RZ, R4 ;  /* 0x00000004ff04723e */ /* 0x000fca00000010ff */
[----:B------:R1:W-:Y:S01]  /*4300*/  @P4 STG.E.U16 desc[UR36][R64.64+0x2], R4 ;  /* 0x0000020440004986 */ /* 0x0003e2000c101524 */
[----:B------:R-:W-:-:S13]  /*4310*/  ISETP.GT.AND P4, PT, R3, 0x80, P6 ;  /* 0x000000800300780c */ /* 0x000fda0003784270 */
[----:B-1----:R-:W-:Y:S05]  /*4320*/  @!P4 BRA `(.L_x_103) ;  /* 0x000000000004c947 */ /* 0x002fea0003800000 */
[----:B------:R1:W5:Y:S02]  /*4330*/  LDG.E.LTC128B.U16 R104, desc[UR36][R60.64+0x10] ;  /* 0x000010243c687981 */ /* 0x000364000c1e1520 */
.L_x_103:
[----:B------:R-:W-:Y:S05]  /*4340*/  BSYNC B1 ;  /* 0x0000000000017941 */ /* 0x000fea0003800000 */
.L_x_102:
[----:B-----5:R-:W-:Y:S01]  /*4350*/  IMAD.U32 R5, R104, 0x10000, RZ ;  /* 0x0001000068057824 */ /* 0x020fe200078e00ff */
[----:B------:R-:W-:Y:S01]  /*4360*/  ISETP.NE.AND P6, PT, R109, RZ, PT ;  /* 0x000000ff6d00720c */ /* 0x000fe20003fc5270 */
[----:B------:R-:W-:Y:S01]  /*4370*/  @P4 IMAD.MOV.U32 R4, RZ, RZ, R14 ;  /* 0x000000ffff044224 */ /* 0x000fe200078e000e */
[----:B------:R-:W-:Y:S01]  /*4380*/  BSSY B1, `(.L_x_104) ;  /* 0x000000a000017945 */ /* 0x000fe20003800000 */
[----:B------:R-:W-:-:S04]  /*4390*/  FMUL R5, R5, R90 ;  /* 0x0000005a05057220 */ /* 0x000fc80000400000 */
[----:B------:R-:W-:-:S05]  /*43a0*/  FFMA R5, R28, R88, R5 ;  /* 0x000000581c057223 */ /* 0x000fca0000000005 */
[----:B------:R-:W-:-:S04]  /*43b0*/  F2FP.BF16.F32.PACK_AB R5, RZ, R5 ;  /* 0x00000005ff05723e */ /* 0x000fc800000010ff */
[----:B--2---:R-:W-:Y:S01]  /*43c0*/  PRMT R6, R5, 0x7610, R6 ;  /* 0x0000761005067816 */ /* 0x004fe20000000006 */
[----:B------:R-:W-:-:S05]  /*43d0*/  @P4 IMAD.MOV.U32 R5, RZ, RZ, R15 ;  /* 0x000000ffff054224 */ /* 0x000fca00078e000f */
[----:B------:R2:W-:Y:S01]  /*43e0*/  @P4 STG.E.U16 desc[UR36][R4.64+0x10], R6 ;  /* 0x0000100604004986 */ /* 0x0005e2000c101524 */
[----:B------:R-:W-:-:S13]  /*43f0*/  ISETP.GT.AND P4, PT, R3, 0x80, P6 ;  /* 0x000000800300780c */ /* 0x000fda0003784270 */
[----:B--2---:R-:W-:Y:S05]  /*4400*/  @!P4 BRA `(.L_x_105) ;  /* 0x000000000004c947 */ /* 0x004fea0003800000 */
[----:B------:R2:W5:Y:S02]  /*4410*/  LDG.E.LTC128B.U16 R104, desc[UR36][R60.64+0x12] ;  /* 0x000012243c687981 */ /* 0x000564000c1e1520 */
.L_x_105:
[----:B------:R-:W-:Y:S05]  /*4420*/  BSYNC B1 ;  /* 0x0000000000017941 */ /* 0x000fea0003800000 */
.L_x_104:
[----:B-----5:R-:W-:Y:S01]  /*4430*/  IMAD.U32 R5, R104, 0x10000, RZ ;  /* 0x0001000068057824 */ /* 0x020fe200078e00ff */
[----:B------:R-:W-:Y:S03]  /*4440*/  BSSY B1, `(.L_x_106) ;  /* 0x000000c000017945 */ /* 0x000fe60003800000 */
[----:B------:R-:W-:Y:S01]  /*4450*/  FMUL R4, R5, R90 ;  /* 0x0000005a05047220 */ /* 0x000fe20000400000 */
[----:B------:R-:W-:-:S03]  /*4460*/  @P4 IMAD.MOV.U32 R5, RZ, RZ, R15 ;  /* 0x000000ffff054224 */ /* 0x000fc600078e000f */
[----:B------:R-:W-:-:S05]  /*4470*/  FFMA R4, R29, R88, R4 ;  /* 0x000000581d047223 */ /* 0x000fca0000000004 */
[----:B------:R-:W-:-:S04]  /*4480*/  F2FP.BF16.F32.PACK_AB R4, RZ, R4 ;  /* 0x00000004ff04723e */ /* 0x000fc800000010ff */
[----:B------:R-:W-:Y:S01]  /*4490*/  PRMT R6, R4, 0x7610, R6 ;  /* 0x0000761004067816 */ /* 0x000fe20000000006 */
[----:B------:R-:W-:-:S05]  /*44a0*/  @P4 IMAD.MOV.U32 R4, RZ, RZ, R14 ;  /* 0x000000ffff044224 */ /* 0x000fca00078e000e */
[----:B------:R4:W-:Y:S01]  /*44b0*/  @P4 STG.E.U16 desc[UR36][R4.64+0x12], R6 ;  /* 0x0000120604004986 */ /* 0x0009e2000c101524 */
[----:B------:R-:W-:-:S04]  /*44c0*/  ISETP.NE.AND P4, PT, R108, RZ, PT ;  /* 0x000000ff6c00720c */ /* 0x000fc80003f85270 */
[----:B------:R-:W-:-:S13]  /*44d0*/  ISETP.GT.AND P4, PT, R3, 0x88, P4 ;  /* 0x000000880300780c */ /* 0x000fda0002784270 */
[----:B----4-:R-:W-:Y:S05]  /*44e0*/  @!P4 BRA `(.L_x_107) ;  /* 0x000000000004c947 */ /* 0x010fea0003800000 */
[----:B------:R4:W5:Y:S02]  /*44f0*/  LDG.E.LTC128B.U16 R104, desc[UR36][R10.64+0x10] ;  /* 0x000010240a687981 */ /* 0x000964000c1e1520 */
.L_x_107:
[----:B------:R-:W-:Y:S05]  /*4500*/  BSYNC B1 ;  /* 0x0000000000017941 */ /* 0x000fea0003800000 */
.L_x_106:
        /* <DEDUP_REMOVED lines=9> */
.L_x_109:
[----:B------:R-:W-:Y:S05]  /*45a0*/  BSYNC B1 ;  /* 0x0000000000017941 */ /* 0x000fea0003800000 */
.L_x_108:
[----:B-----5:R-:W-:Y:S01]  /*45b0*/  IMAD.U32 R5, R104, 0x10000, RZ ;  /* 0x0001000068057824 */ /* 0x020fe200078e00ff */
[----:B------:R-:W-:Y:S01]  /*45c0*/  ISETP.NE.AND P6, PT, R105, RZ, PT ;  /* 0x000000ff6900720c */ /* 0x000fe20003fc5270 */
[----:B------:R-:W-:Y:S02]  /*45d0*/  BSSY B1, `(.L_x_110) ;  /* 0x000000b000017945 */ /* 0x000fe40003800000 */
[----:B------:R-:W-:Y:S01]  /*45e0*/  FMUL R4, R5, R90 ;  /* 0x0000005a05047220 */ /* 0x000fe20000400000 */
[----:B------:R-:W-:-:S03]  /*45f0*/  @P4 IMAD.MOV.U32 R5, RZ, RZ, R13 ;  /* 0x000000ffff054224 */ /* 0x000fc600078e000d */
[----:B------:R-:W-:-:S05]  /*4600*/  FFMA R4, R31, R88, R4 ;  /* 0x000000581f047223 */ /* 0x000fca0000000004 */
[----:B------:R-:W-:-:S04]  /*4610*/  F2FP.BF16.F32.PACK_AB R4, RZ, R4 ;  /* 0x00000004ff04723e */ /* 0x000fc800000010ff */
[----:B------:R-:W-:Y:S01]  /*4620*/  PRMT R6, R4, 0x7610, R6 ;  /* 0x0000761004067816 */ /* 0x000fe20000000006 */
[----:B------:R-:W-:-:S05]  /*4630*/  @P4 IMAD.MOV.U32 R4, RZ, RZ, R12 ;  /* 0x000000ffff044224 */ /* 0x000fca00078e000c */
[----:B------:R0:W-:Y:S01]  /*4640*/  @P4 STG.E.U16 desc[UR36][R4.64+0x12], R6 ;  /* 0x0000120604004986 */ /* 0x0001e2000c101524 */
[----:B------:R-:W-:-:S13]  /*4650*/  ISETP.GT.AND P4, PT, R3, 0x80, P6 ;  /* 0x000000800300780c */ /* 0x000fda0003784270 */
[----:B0-----:R-:W-:Y:S05]  /*4660*/  @!P4 BRA `(.L_x_111) ;  /* 0x000000000004c947 */ /* 0x001fea0003800000 */
[----:B------:R0:W5:Y:S02]  /*4670*/  LDG.E.LTC128B.U16 R104, desc[UR36][R60.64+0x20] ;  /* 0x000020243c687981 */ /* 0x000164000c1e1520 */
.L_x_111:
[----:B------:R-:W-:Y:S05]  /*4680*/  BSYNC B1 ;  /* 0x0000000000017941 */ /* 0x000fea0003800000 */
.L_x_110:
[----:B-----5:R-:W-:Y:S01]  /*4690*/  IMAD.U32 R5, R104, 0x10000, RZ ;  /* 0x0001000068057824 */ /* 0x020fe200078e00ff */
[----:B------:R-:W-:Y:S01]  /*46a0*/  ISETP.NE.AND P6, PT, R89, RZ, PT ;  /* 0x000000ff5900720c */ /* 0x000fe20003fc5270 */
        /* <DEDUP_REMOVED lines=11> */
.L_x_113:
[----:B------:R-:W-:Y:S05]  /*4760*/  BSYNC B1 ;  /* 0x0000000000017941 */ /* 0x000fea0003800000 */
.L_x_112:
        /* <DEDUP_REMOVED lines=11> */
[----:B0-----:R-:W-:Y:S05]  /*4820*/  @!P4 BRA `(.L_x_115) ;  /* 0x000000000004c947 */ /* 0x001fea0003800000 */
[----:B------:R0:W5:Y:S02]  /*4830*/  LDG.E.LTC128B.U16 R104, desc[UR36][R10.64+0x20] ;  /* 0x000020240a687981 */ /* 0x000164000c1e1520 */
.L_x_115:
[----:B------:R-:W-:Y:S05]  /*4840*/  BSYNC B1 ;  /* 0x0000000000017941 */ /* 0x000fea0003800000 */
.L_x_114:
[----:B-----5:R-:W-:Y:S01]  /*4850*/  IMAD.U32 R5, R104, 0x10000, RZ ;  /* 0x0001000068057824 */ /* 0x020fe200078e00ff */
[----:B------:R-:W-:Y:S01]  /*4860*/  BSSY B1, `(.L_x_116) ;  /* 0x000000b000017945 */ /* 0x000fe20003800000 */
[----:B------:R-:W-:Y:S02]  /*4870*/  @P4 IMAD.MOV.U32 R4, RZ, RZ, R12 ;  /* 0x000000ffff044224 */ /* 0x000fe400078e000c */
        /* <DEDUP_REMOVED lines=9> */
.L_x_117:
[----:B------:R-:W-:Y:S05]  /*4910*/  BSYNC B1 ;  /* 0x0000000000017941 */ /* 0x000fea0003800000 */
.L_x_116:
        /* <DEDUP_REMOVED lines=13> */
.L_x_119:
[----:B------:R-:W-:Y:S05]  /*49f0*/  BSYNC B1 ;  /* 0x0000000000017941 */ /* 0x000fea0003800000 */
.L_x_118:
        /* <DEDUP_REMOVED lines=13> */
.L_x_121:
[----:B------:R-:W-:Y:S05]  /*4ad0*/  BSYNC B1 ;  /* 0x0000000000017941 */ /* 0x000fea0003800000 */
.L_x_120:
        /* <DEDUP_REMOVED lines=13> */
.L_x_123:
[----:B------:R-:W-:Y:S05]  /*4bb0*/  BSYNC B1 ;  /* 0x0000000000017941 */ /* 0x000fea0003800000 */
.L_x_122:
        /* <DEDUP_REMOVED lines=12> */
.L_x_125:
[----:B------:R-:W-:Y:S05]  /*4c80*/  BSYNC B1 ;  /* 0x0000000000017941 */ /* 0x000fea0003800000 */
.L_x_124:
        /* <DEDUP_REMOVED lines=13> */
.L_x_127:
[----:B------:R-:W-:Y:S05]  /*4d60*/  BSYNC B1 ;  /* 0x0000000000017941 */ /* 0x000fea0003800000 */
.L_x_126:
        /* <DEDUP_REMOVED lines=13> */
.L_x_129:
[----:B------:R-:W-:Y:S05]  /*4e40*/  BSYNC B1 ;  /* 0x0000000000017941 */ /* 0x000fea0003800000 */
.L_x_128:
        /* <DEDUP_REMOVED lines=13> */
.L_x_131:
[----:B------:R-:W-:Y:S05]  /*4f20*/  BSYNC B1 ;  /* 0x0000000000017941 */ /* 0x000fea0003800000 */
.L_x_130:
        /* <DEDUP_REMOVED lines=12> */
.L_x_133:
[----:B------:R-:W-:Y:S05]  /*4ff0*/  BSYNC B1 ;  /* 0x0000000000017941 */ /* 0x000fea0003800000 */
.L_x_132:
[----:B-----5:R-:W-:Y:S01]  /*5000*/  IMAD.U32 R5, R104, 0x10000, RZ ;  /* 0x0001000068057824 */ /* 0x020fe200078e00ff */
[----:B------:R-:W-:Y:S01]  /*5010*/  ISETP.NE.AND P6, PT, R71, RZ, PT ;  /* 0x000000ff4700720c */ /* 0x000fe20003fc5270 */
[----:B------:R-:W-:Y:S02]  /*5020*/  BSSY B1, `(.L_x_134) ;  /* 0x000000b000017945 */ /* 0x000fe40003800000 */
[----:B------:R-:W-:Y:S01]  /*5030*/  FMUL R4, R5, R90 ;  /* 0x0000005a05047220 */ /* 0x000fe20000400000 */
[----:B------:R-:W-:-:S03]  /*5040*/  @P4 IMAD.MOV.U32 R5, RZ, RZ, R13 ;  /* 0x000000ffff054224 */ /* 0x000fc600078e000d */
[----:B------:R-:W-:-:S05]  /*5050*/  FFMA R4, R43, R88, R4 ;  /* 0x000000582b047223 */ /* 0x000fca0000000004 */
[----:B------:R-:W-:-:S04]  /*5060*/  F2FP.BF16.F32.PACK_AB R4, RZ, R4 ;  /* 0x00000004ff04723e */ /* 0x000fc800000010ff */
[----:B------:R-:W-:Y:S02]  /*5070*/  PRMT R6, R4, 0x7610, R6 ;  /* 0x0000761004067816 */ /* 0x000fe40000000006 */
[----:B------:R-:W-:-:S05]  /*5080*/  @P4 MOV R4, R12 ;  /* 0x0000000c00044202 */ /* 0x000fca0000000f00 */
[----:B------:R0:W-:Y:S01]  /*5090*/  @P4 STG.E.U16 desc[UR36][R4.64+0x42], R6 ;  /* 0x0000420604004986 */ /* 0x0001e2000c101524 */
[----:B------:R-:W-:-:S13]  /*50a0*/  ISETP.GT.AND P4, PT, R3, 0x80, P6 ;  /* 0x000000800300780c */ /* 0x000fda0003784270 */
[----:B0-----:R-:W-:Y:S05]  /*50b0*/  @!P4 BRA `(.L_x_135) ;  /* 0x000000000004c947 */ /* 0x001fea0003800000 */
[----:B------:R0:W5:Y:S02]  /*50c0*/  LDG.E.LTC128B.U16 R104, desc[UR36][R60.64+0x50] ;  /* 0x000050243c687981 */ /* 0x000164000c1e1520 */
.L_x_135:
[----:B------:R-:W-:Y:S05]  /*50d0*/  BSYNC B1 ;  /* 0x0000000000017941 */ /* 0x000fea0003800000 */
.L_x_134:
        /* <DEDUP_REMOVED lines=12> */
.L_x_137:
[----:B------:R-:W-:Y:S05]  /*51a0*/  BSYNC B1 ;  /* 0x0000000000017941 */ /* 0x000fea0003800000 */
.L_x_136:
        /* <DEDUP_REMOVED lines=12> */
.L_x_139:
[----:B------:R-:W-:Y:S05]  /*5270*/  BSYNC B1 ;  /* 0x0000000000017941 */ /* 0x000fea0003800000 */
.L_x_138:
[----:B-----5:R-:W-:Y:S01]  /*5280*/  IMAD.U32 R5, R104, 0x10000, RZ ;  /* 0x0001000068057824 */ /* 0x020fe200078e00ff */
[----:B------:R-:W-:Y:S01]  /*5290*/  ISETP.GT.AND P5, PT, R3, 0x88, P5 ;  /* 0x000000880300780c */ /* 0x000fe20002fa4270 */
        /* <DEDUP_REMOVED lines=8> */
[----:B------:R-:W-:Y:S05]  /*5320*/  @!P5 BRA `(.L_x_141) ;  /* 0x000000000004d947 */ /* 0x000fea0003800000 */
[----:B------:R0:W5:Y:S02]  /*5330*/  LDG.E.LTC128B.U16 R104, desc[UR36][R10.64+0x52] ;  /* 0x000052240a687981 */ /* 0x000164000c1e1520 */
.L_x_141:
[----:B------:R-:W-:Y:S05]  /*5340*/  BSYNC B1 ;  /* 0x0000000000017941 */ /* 0x000fea0003800000 */
.L_x_140:
[----:B0----5:R-:W-:Y:S01]  /*5350*/  IMAD.U32 R5, R104, 0x10000, RZ ;  /* 0x0001000068057824 */ /* 0x021fe200078e00ff */
[----:B------:R-:W-:Y:S01]  /*5360*/  ISETP.GT.AND P4, PT, R3, 0x80, P3 ;  /* 0x000000800300780c */ /* 0x000fe20001f84270 */
        /* <DEDUP_REMOVED lines=8> */
[----:B------:R-:W-:Y:S05]  /*53f0*/  @!P4 BRA `(.L_x_143) ;  /* 0x000000000004c947 */ /* 0x000fea0003800000 */
[----:B------:R0:W5:Y:S02]  /*5400*/  LDG.E.LTC128B.U16 R104, desc[UR36][R60.64+0x60] ;  /* 0x000060243c687981 */ /* 0x000164000c1e1520 */
.L_x_143:
[----:B------:R-:W-:Y:S05]  /*5410*/  BSYNC B1 ;  /* 0x0000000000017941 */ /* 0x000fea0003800000 */
.L_x_142:
[----:B0----5:R-:W-:Y:S01]  /*5420*/  IMAD.U32 R5, R104, 0x10000, RZ ;  /* 0x0001000068057824 */ /* 0x021fe200078e00ff */
        /* <DEDUP_REMOVED lines=11> */
.L_x_145:
[----:B------:R-:W-:Y:S05]  /*54e0*/  BSYNC B1 ;  /* 0x0000000000017941 */ /* 0x000fea0003800000 */
.L_x_144:
        /* <DEDUP_REMOVED lines=12> */
.L_x_147:
[----:B------:R-:W-:Y:S05]  /*55b0*/  BSYNC B1 ;  /* 0x0000000000017941 */ /* 0x000fea0003800000 */
.L_x_146:
        /* <DEDUP_REMOVED lines=12> */
.L_x_149:
[----:B------:R-:W-:Y:S05]  /*5680*/  BSYNC B1 ;  /* 0x0000000000017941 */ /* 0x000fea0003800000 */
.L_x_148:
        /* <DEDUP_REMOVED lines=12> */
.L_x_151:
[----:B------:R-:W-:Y:S05]  /*5750*/  BSYNC B1 ;  /* 0x0000000000017941 */ /* 0x000fea0003800000 */
.L_x_150:
        /* <DEDUP_REMOVED lines=12> */
.L_x_153:
[----:B------:R-:W-:Y:S05]  /*5820*/  BSYNC B1 ;  /* 0x0000000000017941 */ /* 0x000fea0003800000 */
.L_x_152:
        /* <DEDUP_REMOVED lines=9> */
.L_x_155:
[----:B------:R-:W-:Y:S05]  /*58c0*/  BSYNC B1 ;  /* 0x0000000000017941 */ /* 0x000fea0003800000 */
.L_x_154:
[----:B-----5:R-:W-:Y:S01]  /*58d0*/  IMAD.U32 R5, R104, 0x10000, RZ ;  /* 0x0001000068057824 */ /* 0x020fe200078e00ff */
[----:B------:R-:W-:Y:S01]  /*58e0*/  ISETP.GT.AND P0, PT, R3, 0x88, P0 ;  /* 0x000000880300780c */ /* 0x000fe20000704270 */
[----:B0-----:R-:W-:Y:S01]  /*58f0*/  @P1 IMAD.MOV.U32 R4, RZ, RZ, R12 ;  /* 0x000000ffff041224 */ /* 0x001fe200078e000c */
        /* <DEDUP_REMOVED lines=9> */
.L_x_157:
[----:B------:R-:W-:Y:S05]  /*5990*/  BSYNC B1 ;  /* 0x0000000000017941 */ /* 0x000fea0003800000 */
.L_x_156:
[----:B------:R-:W-:Y:S05]  /*59a0*/  @!P0 BRA `(.L_x_158) ;  /* 0x0000001400f08947 */ /* 0x000fea0003800000 */
[----:B-----5:R-:W-:-:S04]  /*59b0*/  IMAD.U32 R3, R104, 0x10000, RZ ;  /* 0x0001000068037824 */ /* 0x020fc800078e00ff */
[----:B0-----:R-:W-:-:S04]  /*59c0*/  FMUL R4, R3, R90 ;  /* 0x0000005a03047220 */ /* 0x001fc80000400000 */
[----:B------:R-:W-:-:S05]  /*59d0*/  FFMA R4, R55, R88, R4 ;  /* 0x0000005837047223 */ /* 0x000fca0000000004 */
[----:B------:R-:W-:-:S05]  /*59e0*/  F2FP.BF16.F32.PACK_AB R4, RZ, R4 ;  /* 0x00000004ff04723e */ /* 0x000fca00000010ff */
[----:B------:R0:W-:Y:S01]  /*59f0*/  STG.E.U16 desc[UR36][R12.64+0x72], R4 ;  /* 0x000072040c007986 */ /* 0x0001e2000c101524 */
[----:B------:R-:W-:Y:S05]  /*5a00*/  BRA `(.L_x_158) ;  /* 0x0000001400d87947 */ /* 0x000fea0003800000 */
.L_x_35:
[----:B------:R-:W-:Y:S01]  /*5a10*/  ULDC.64 UR4, c[0x0][0x5c0] ;  /* 0x0001700000047ab9 */ /* 0x000fe20000000a00 */
[----:B------:R-:W-:Y:S01]  /*5a20*/  ISETP.GT.AND P3, PT, R4, 0x1, PT ;  /* 0x000000010400780c */ /* 0x000fe20003f64270 */
[-C--:B------:R-:W-:Y:S01]  /*5a30*/  FMUL R56, R56, R88.reuse ;  /* 0x0000005838387220 */ /* 0x080fe20000400000 */
[----:B------:R-:W-:Y:S01]  /*5a40*/  LEA R14, P1, R104, UR4, 0x1 ;  /* 0x00000004680e7c11 */ /* 0x000fe2000f8208ff */
[-C--:B------:R-:W-:Y:S01]  /*5a50*/  FMUL R57, R57, R88.reuse ;  /* 0x0000005839397220 */ /* 0x080fe20000400000 */
[----:B------:R-:W-:Y:S01]  /*5a60*/  IMAD.SHL.U32 R7, R12, 0x10, RZ ;  /* 0x000000100c077824 */ /* 0x000fe200078e00ff */
[C---:B------:R-:W-:Y:S01]  /*5a70*/  ISETP.GT.AND P2, PT, R3.reuse, 0x8, P6 ;  /* 0x000000080300780c */ /* 0x040fe20003744270 */
[-C--:B------:R-:W-:Y:S01]  /*5a80*/  FMUL R58, R58, R88.reuse ;  /* 0x000000583a3a7220 */ /* 0x080fe20000400000 */
[----:B------:R-:W-:Y:S01]  /*5a90*/  LEA.HI.X R15, R104, UR5, R95, 0x1, P1 ;  /* 0x00000005680f7c11 */ /* 0x000fe200088f0c5f */
[----:B------:R-:W-:Y:S01]  /*5aa0*/  IMAD.SHL.U32 R89, R12, 0x100, RZ ;  /* 0x000001000c597824 */ /* 0x000fe200078e00ff */
[----:B------:R-:W-:Y:S01]  /*5ab0*/  ISETP.GT.AND P1, PT, R3, RZ, P3 ;  /* 0x000000ff0300720c */ /* 0x000fe20001f24270 */
[----:B------:R-:W-:Y:S01]  /*5ac0*/  FMUL R59, R59, R88 ;  /* 0x000000583b3b7220 */ /* 0x000fe20000400000 */
[----:B------:R-:W-:Y:S01]  /*5ad0*/  F2FP.BF16.F32.PACK_AB R56, RZ, R56 ;  /* 0x00000038ff38723e */ /* 0x000fe200000010ff */
[-C--:B------:R-:W-:Y:S01]  /*5ae0*/  FMUL R60, R60, R88.reuse ;  /* 0x000000583c3c7220 */ /* 0x080fe20000400000 */
[----:B------:R-:W-:Y:S01]  /*5af0*/  F2FP.BF16.F32.PACK_AB R57, RZ, R57 ;  /* 0x00000039ff39723e */ /* 0x000fe200000010ff */
[-C--:B------:R-:W-:Y:S01]  /*5b00*/  FMUL R61, R61, R88.reuse ;  /* 0x000000583d3d7220 */ /* 0x080fe20000400000 */
[----:B------:R-:W-:Y:S01]  /*5b10*/  SHF.L.U64.HI R5, R12, 0x4, R13 ;  /* 0x000000040c057819 */ /* 0x000fe2000001020d */
[----:B------:R-:W-:Y:S01]  /*5b20*/  @P0 STG.E.U16 desc[UR36][R14.64], R56 ;  /* 0x000000380e000986 */ /* 0x000fe2000c101524 */
[----:B------:R-:W-:Y:S01]  /*5b30*/  PRMT R9, R57, 0x7610, R9 ;  /* 0x0000761039097816 */ /* 0x000fe20000000009 */
[----:B------:R-:W-:Y:S01]  /*5b40*/  FMUL R63, R63, R88 ;  /* 0x000000583f3f7220 */ /* 0x000fe20000400000 */
[----:B------:R-:W-:Y:S01]  /*5b50*/  IADD3 R8, P0, R7, R14, RZ ;  /* 0x0000000e07087210 */ /* 0x000fe20007f1e0ff */
[----:B------:R-:W-:Y:S01]  /*5b60*/  FMUL R62, R62, R88 ;  /* 0x000000583e3e7220 */ /* 0x000fe20000400000 */
[----:B------:R-:W-:Y:S01]  /*5b70*/  F2FP.BF16.F32.PACK_AB R58, RZ, R58 ;  /* 0x0000003aff3a723e */ /* 0x000fe200000010ff */
[--C-:B------:R-:W-:Y:S01]  /*5b80*/  @P1 IMAD.MOV.U32 R10, RZ, RZ, R14.reuse ;  /* 0x000000ffff0a1224 */ /* 0x100fe200078e000e */
[----:B------:R-:W-:Y:S01]  /*5b90*/  SHF.L.U64.HI R57, R12, 0x8, R13 ;  /* 0x000000080c397819 */ /* 0x000fe2000001020d */
[--C-:B------:R-:W-:Y:S01]  /*5ba0*/  @P1 IMAD.MOV.U32 R11, RZ, RZ, R15.reuse ;  /* 0x000000ffff0b1224 */ /* 0x100fe200078e000f */
[----:B------:R-:W-:Y:S01]  /*5bb0*/  ISETP.GT.AND P4, PT, R4, 0x8, PT ;  /* 0x000000080400780c */ /* 0x000fe20003f84270 */
[-C--:B------:R-:W-:Y:S01]  /*5bc0*/  FMUL R64, R64, R88.reuse ;  /* 0x0000005840407220 */ /* 0x080fe20000400000 */
[----:B------:R-:W-:Y:S01]  /*5bd0*/  F2FP.BF16.F32.PACK_AB R59, RZ, R59 ;  /* 0x0000003bff3b723e */ /* 0x000fe200000010ff */
[----:B------:R-:W-:Y:S01]  /*5be0*/  FMUL R65, R65, R88 ;  /* 0x0000005841417220 */ /* 0x000fe20000400000 */
[----:B------:R0:W-:Y:S01]  /*5bf0*/  @P1 STG.E.U16 desc[UR36][R10.64+0x2], R9 ;  /* 0x000002090a001986 */ /* 0x0001e2000c101524 */
[----:B------:R-:W-:Y:S01]  /*5c00*/  F2FP.BF16.F32.PACK_AB R60, RZ, R60 ;  /* 0x0000003cff3c723e */ /* 0x000fe200000010ff */
[-C--:B------:R-:W-:Y:S01]  /*5c10*/  FMUL R66, R66, R88.reuse ;  /* 0x0000005842427220 */ /* 0x080fe20000400000 */
[----:B------:R-:W-:Y:S01]  /*5c20*/  F2FP.BF16.F32.PACK_AB R61, RZ, R61 ;  /* 0x0000003dff3d723e */ /* 0x000fe200000010ff */
[-C--:B------:R-:W-:Y:S01]  /*5c30*/  FMUL R67, R67, R88.reuse ;  /* 0x0000005843437220 */ /* 0x080fe20000400000 */
[----:B------:R-:W-:Y:S01]  /*5c40*/  F2FP.BF16.F32.PACK_AB R63, RZ, R63 ;  /* 0x0000003fff3f723e */ /* 0x000fe200000010ff */
[----:B------:R-:W-:Y:S01]  /*5c50*/  FMUL R68, R68, R88 ;  /* 0x0000005844447220 */ /* 0x000fe20000400000 */
[----:B------:R-:W-:Y:S01]  /*5c60*/  F2FP.BF16.F32.PACK_AB R62, RZ, R62 ;  /* 0x0000003eff3e723e */ /* 0x000fe200000010ff */
[----:B------:R-:W-:Y:S01]  /*5c70*/  FMUL R69, R69, R88 ;  /* 0x0000005845457220 */ /* 0x000fe20000400000 */
[----:B------:R-:W-:Y:S01]  /*5c80*/  F2FP.BF16.F32.PACK_AB R64, RZ, R64 ;  /* 0x00000040ff40723e */ /* 0x000fe200000010ff */
[-C--:B------:R-:W-:Y:S01]  /*5c90*/  FMUL R70, R70, R88.reuse ;  /* 0x0000005846467220 */ /* 0x080fe20000400000 */
[----:B------:R-:W-:Y:S01]  /*5ca0*/  F2FP.BF16.F32.PACK_AB R65, RZ, R65 ;  /* 0x00000041ff41723e */ /* 0x000fe200000010ff */
[----:B0-----:R-:W-:Y:S01]  /*5cb0*/  IMAD.X R9, R5, 0x1, R15, P0 ;  /* 0x0000000105097824 */ /* 0x001fe200000e060f */
[----:B------:R-:W-:Y:S01]  /*5cc0*/  ISETP.GT.AND P0, PT, R3, 0x8, P3 ;  /* 0x000000080300780c */ /* 0x000fe20001f04270 */
[-C--:B------:R-:W-:Y:S01]  /*5cd0*/  FMUL R71, R71, R88.reuse ;  /* 0x0000005847477220 */ /* 0x080fe20000400000 */
[----:B------:R-:W-:Y:S01]  /*5ce0*/  ISETP.GT.AND P3, PT, R4, 0x9, PT ;  /* 0x000000090400780c */ /* 0x000fe20003f64270 */
[----:B------:R-:W-:Y:S01]  /*5cf0*/  FMUL R72, R72, R88 ;  /* 0x0000005848487220 */ /* 0x000fe20000400000 */
[----:B------:R-:W-:Y:S01]  /*5d00*/  @P2 STG.E.U16 desc[UR36][R8.64], R58 ;  /* 0x0000003a08002986 */ /* 0x000fe2000c101524 */
[----:B------:R-:W-:Y:S01]  /*5d10*/  IADD3 R6, P1, P2, R89, R14, R7 ;  /* 0x0000000e59067210 */ /* 0x000fe20007a3e007 */
[----:B------:R-:W-:Y:S01]  /*5d20*/  FMUL R73, R73, R88 ;  /* 0x0000005849497220 */ /* 0x000fe20000400000 */
[----:B------:R-:W-:Y:S01]  /*5d30*/  F2FP.BF16.F32.PACK_AB R66, RZ, R66 ;  /* 0x00000042ff42723e */ /* 0x000fe200000010ff */
[-C--:B------:R-:W-:Y:S01]  /*5d40*/  FMUL R74, R74, R88.reuse ;  /* 0x000000584a4a7220 */ /* 0x080fe20000400000 */
[----:B------:R-:W-:Y:S01]  /*5d50*/  IADD3.X R7, R57, R15, R5, P1, P2 ;  /* 0x0000000f39077210 */ /* 0x000fe20000fe4405 */
[-C--:B------:R-:W-:Y:S01]  /*5d60*/  FMUL R75, R75, R88.reuse ;  /* 0x000000584b4b7220 */ /* 0x080fe20000400000 */
[C---:B------:R-:W-:Y:S01]  /*5d70*/  ISETP.GT.AND P1, PT, R3.reuse, RZ, P4 ;  /* 0x000000ff0300720c */ /* 0x040fe20002724270 */
[-C--:B------:R-:W-:Y:S01]  /*5d80*/  FMUL R76, R76, R88.reuse ;  /* 0x000000584c4c7220 */ /* 0x080fe20000400000 */
[----:B------:R-:W-:Y:S01]  /*5d90*/  @P0 STG.E.U16 desc[UR36][R8.64+0x2], R59 ;  /* 0x0000023b08000986 */ /* 0x000fe2000c101524 */
[----:B------:R-:W-:Y:S01]  /*5da0*/  ISETP.GT.AND P0, PT, R3, RZ, P3 ;  /* 0x000000ff0300720c */ /* 0x000fe20001f04270 */
[-C--:B------:R-:W-:Y:S01]  /*5db0*/  FMUL R77, R77, R88.reuse ;  /* 0x000000584d4d7220 */ /* 0x080fe20000400000 */
[----:B------:R-:W-:Y:S01]  /*5dc0*/  ISETP.GT.AND P2, PT, R4, 0x11, PT ;  /* 0x000000110400780c */ /* 0x000fe20003f44270 */
[-C--:B------:R-:W-:Y:S01]  /*5dd0*/  FMUL R78, R78, R88.reuse ;  /* 0x000000584e4e7220 */ /* 0x080fe20000400000 */
[----:B------:R-:W-:Y:S01]  /*5de0*/  F2FP.BF16.F32.PACK_AB R67, RZ, R67 ;  /* 0x00000043ff43723e */ /* 0x000fe200000010ff */
[----:B------:R-:W-:Y:S01]  /*5df0*/  FMUL R79, R79, R88 ;  /* 0x000000584f4f7220 */ /* 0x000fe20000400000 */
[----:B------:R-:W-:Y:S01]  /*5e00*/  F2FP.BF16.F32.PACK_AB R68, RZ, R68 ;  /* 0x00000044ff44723e */ /* 0x000fe200000010ff */
[-C--:B------:R-:W-:Y:S01]  /*5e10*/  FMUL R80, R80, R88.reuse ;  /* 0x0000005850507220 */ /* 0x080fe20000400000 */
[----:B------:R-:W-:Y:S01]  /*5e20*/  F2FP.BF16.F32.PACK_AB R69, RZ, R69 ;  /* 0x00000045ff45723e */ /* 0x000fe200000010ff */
[----:B------:R-:W-:Y:S01]  /*5e30*/  FMUL R81, R81, R88 ;  /* 0x0000005851517220 */ /* 0x000fe20000400000 */
[--C-:B------:R-:W-:Y:S01]  /*5e40*/  @P1 IMAD.MOV.U32 R10, RZ, RZ, R14.reuse ;  /* 0x000000ffff0a1224 */ /* 0x100fe200078e000e */
[----:B------:R-:W-:Y:S01]  /*5e50*/  F2FP.BF16.F32.PACK_AB R70, RZ, R70 ;  /* 0x00000046ff46723e */ /* 0x000fe200000010ff */
[--C-:B------:R-:W-:Y:S01]  /*5e60*/  @P1 IMAD.MOV.U32 R11, RZ, RZ, R15.reuse ;  /* 0x000000ffff0b1224 */ /* 0x100fe200078e000f */
[----:B------:R-:W-:Y:S01]  /*5e70*/  F2FP.BF16.F32.PACK_AB R71, RZ, R71 ;  /* 0x00000047ff47723e */ /* 0x000fe200000010ff */
[----:B------:R-:W-:Y:S01]  /*5e80*/  FMUL R82, R82, R88 ;  /* 0x0000005852527220 */ /* 0x000fe20000400000 */
[----:B------:R-:W-:Y:S01]  /*5e90*/  F2FP.BF16.F32.PACK_AB R72, RZ, R72 ;  /* 0x00000048ff48723e */ /* 0x000fe200000010ff */
[-C--:B------:R-:W-:Y:S01]  /*5ea0*/  FMUL R83, R83, R88.reuse ;  /* 0x0000005853537220 */ /* 0x080fe20000400000 */
[----:B------:R0:W-:Y:S01]  /*5eb0*/  @P1 STG.E.U16 desc[UR36][R10.64+0x10], R60 ;  /* 0x0000103c0a001986 */ /* 0x0001e2000c101524 */
[----:B------:R-:W-:Y:S01]  /*5ec0*/  ISETP.GT.AND P1, PT, R3, 0x8, P4 ;  /* 0x000000080300780c */ /* 0x000fe20002724270 */
[-C--:B------:R-:W-:Y:S01]  /*5ed0*/  FMUL R84, R84, R88.reuse ;  /* 0x0000005854547220 */ /* 0x080fe20000400000 */
[----:B------:R-:W-:Y:S01]  /*5ee0*/  F2FP.BF16.F32.PACK_AB R73, RZ, R73 ;  /* 0x00000049ff49723e */ /* 0x000fe200000010ff */
[----:B------:R-:W-:Y:S01]  /*5ef0*/  FMUL R85, R85, R88 ;  /* 0x0000005855557220 */ /* 0x000fe20000400000 */
[----:B------:R-:W-:Y:S01]  /*5f00*/  F2FP.BF16.F32.PACK_AB R74, RZ, R74 ;  /* 0x0000004aff4a723e */ /* 0x000fe200000010ff */
[-C--:B------:R-:W-:Y:S01]  /*5f10*/  FMUL R86, R86, R88.reuse ;  /* 0x0000005856567220 */ /* 0x080fe20000400000 */
[----:B------:R-:W-:Y:S01]  /*5f20*/  F2FP.BF16.F32.PACK_AB R75, RZ, R75 ;  /* 0x0000004bff4b723e */ /* 0x000fe200000010ff */
[-C--:B------:R-:W-:Y:S01]  /*5f30*/  FMUL R87, R87, R88.reuse ;  /* 0x0000005857577220 */ /* 0x080fe20000400000 */
[----:B------:R-:W-:Y:S01]  /*5f40*/  ISETP.GT.AND P5, PT, R4, 0x28, PT ;  /* 0x000000280400780c */ /* 0x000fe20003fa4270 */
[----:B------:R-:W-:Y:S01]  /*5f50*/  FMUL R24, R24, R88 ;  /* 0x0000005818187220 */ /* 0x000fe20000400000 */
[----:B------:R-:W-:Y:S01]  /*5f60*/  F2FP.BF16.F32.PACK_AB R76, RZ, R76 ;  /* 0x0000004cff4c723e */ /* 0x000fe200000010ff */
[--C-:B0-----:R-:W-:Y:S01]  /*5f70*/  @P0 IMAD.MOV.U32 R10, RZ, RZ, R14.reuse ;  /* 0x000000ffff0a0224 */ /* 0x101fe200078e000e */
[----:B------:R-:W-:Y:S01]  /*5f80*/  ISETP.GT.AND P4, PT, R4, 0x29, PT ;  /* 0x000000290400780c */ /* 0x000fe20003f84270 */
        /* <DEDUP_REMOVED lines=8> */
[C---:B------:R-:W-:Y:S01]  /*6010*/  ISETP.GT.AND P3, PT, R4.reuse, 0x10, PT ;  /* 0x000000100400780c */ /* 0x040fe20003f64270 */
[----:B------:R-:W-:Y:S01]  /*6020*/  @P1 STG.E.U16 desc[UR36][R8.64+0x10], R62 ;  /* 0x0000103e08001986 */ /* 0x000fe2000c101524 */
        /* <DEDUP_REMOVED lines=8> */
[----:B------:R-:W-:Y:S01]  /*60b0*/  F2FP.BF16.F32.PACK_AB R82, RZ, R82 ;  /* 0x00000052ff52723e */ /* 0x000fe200000010ff */
[----:B------:R-:W-:Y:S01]  /*60c0*/  @P0 STG.E.U16 desc[UR36][R8.64+0x12], R63 ;  /* 0x0000123f08000986 */ /* 0x000fe2000c101524 */
[----:B------:R-:W-:Y:S01]  /*60d0*/  ISETP.GT.AND P0, PT, R3, RZ, P3 ;  /* 0x000000ff0300720c */ /* 0x000fe20001f04270 */
[-C--:B------:R-:W-:Y:S01]  /*60e0*/  FMUL R32, R32, R88.reuse ;  /* 0x0000005820207220 */ /* 0x080fe20000400000 */
[----:B------:R-:W-:Y:S01]  /*60f0*/  F2FP.BF16.F32.PACK_AB R83, RZ, R83 ;  /* 0x00000053ff53723e */ /* 0x000fe200000010ff */
[----:B------:R-:W-:Y:S01]  /*6100*/  FMUL R33, R33, R88 ;  /* 0x0000005821217220 */ /* 0x000fe20000400000 */
[----:B------:R-:W-:Y:S01]  /*6110*/  F2FP.BF16.F32.PACK_AB R84, RZ, R84 ;  /* 0x00000054ff54723e */ /* 0x000fe200000010ff */
[-C--:B------:R-:W-:Y:S01]  /*6120*/  FMUL R34, R34, R88.reuse ;  /* 0x0000005822227220 */ /* 0x080fe20000400000 */
[----:B------:R-:W-:Y:S01]  /*6130*/  P2R R5, PR, RZ, 0x20 ;  /* 0x00000020ff057803 */ /* 0x000fe20000000000 */
[-C--:B------:R-:W-:Y:S01]  /*6140*/  FMUL R35, R35, R88.reuse ;  /* 0x0000005823237220 */ /* 0x080fe20000400000 */
[----:B------:R-:W-:Y:S01]  /*6150*/  F2FP.BF16.F32.PACK_AB R85, RZ, R85 ;  /* 0x00000055ff55723e */ /* 0x000fe200000010ff */
[----:B------:R-:W-:Y:S01]  /*6160*/  FMUL R36, R36, R88 ;  /* 0x0000005824247220 */ /* 0x000fe20000400000 */
[----:B------:R-:W-:Y:S01]  /*6170*/  F2FP.BF16.F32.PACK_AB R86, RZ, R86 ;  /* 0x00000056ff56723e */ /* 0x000fe200000010ff */
[----:B------:R-:W-:Y:S01]  /*6180*/  FMUL R37, R37, R88 ;  /* 0x0000005825257220 */ /* 0x000fe20000400000 */
[----:B------:R-:W-:Y:S01]  /*6190*/  F2FP.BF16.F32.PACK_AB R87, RZ, R87 ;  /* 0x00000057ff57723e */ /* 0x000fe200000010ff */
[--C-:B0-----:R-:W-:Y:S01]  /*61a0*/  @P0 IMAD.MOV.U32 R10, RZ, RZ, R14.reuse ;  /* 0x000000ffff0a0224 */ /* 0x101fe200078e000e */
[----:B------:R-:W-:Y:S01]  /*61b0*/  F2FP.BF16.F32.PACK_AB R24, RZ, R24 ;  /* 0x00000018ff18723e */ /* 0x000fe200000010ff */
[--C-:B------:R-:W-:Y:S01]  /*61c0*/  @P0 IMAD.MOV.U32 R11, RZ, RZ, R15.reuse ;  /* 0x000000ffff0b0224 */ /* 0x100fe200078e000f */
[----:B------:R-:W-:Y:S01]  /*61d0*/  F2FP.BF16.F32.PACK_AB R25, RZ, R25 ;  /* 0x00000019ff19723e */ /* 0x000fe200000010ff */
[----:B------:R-:W-:Y:S01]  /*61e0*/  FMUL R38, R38, R88 ;  /* 0x0000005826267220 */ /* 0x000fe20000400000 */
[----:B------:R-:W-:Y:S01]  /*61f0*/  F2FP.BF16.F32.PACK_AB R26, RZ, R26 ;  /* 0x0000001aff1a723e */ /* 0x000fe200000010ff */
[-C--:B------:R-:W-:Y:S01]  /*6200*/  FMUL R39, R39, R88.reuse ;  /* 0x0000005827277220 */ /* 0x080fe20000400000 */
[----:B------:R0:W-:Y:S01]  /*6210*/  @P0 STG.E.U16 desc[UR36][R10.64+0x20], R64 ;  /* 0x000020400a000986 */ /* 0x0001e2000c101524 */
[----:B------:R-:W-:Y:S01]  /*6220*/  ISETP.GT.AND P0, PT, R3, RZ, P2 ;  /* 0x000000ff0300720c */ /* 0x000fe20001704270 */
        /* <DEDUP_REMOVED lines=12> */
[----:B0-----:R-:W-:Y:S01]  /*62f0*/  @P0 IMAD.MOV.U32 R10, RZ, RZ, R14 ;  /* 0x000000ffff0a0224 */ /* 0x001fe200078e000e */
[----:B------:R-:W-:Y:S01]  /*6300*/  F2FP.BF16.F32.PACK_AB R33, RZ, R33 ;  /* 0x00000021ff21723e */ /* 0x000fe200000010ff */
[----:B------:R-:W-:Y:S01]  /*6310*/  @P0 IMAD.MOV.U32 R11, RZ, RZ, R15 ;  /* 0x000000ffff0b0224 */ /* 0x000fe200078e000f */
[----:B------:R-:W-:Y:S01]  /*6320*/  F2FP.BF16.F32.PACK_AB R34, RZ, R34 ;  /* 0x00000022ff22723e */ /* 0x000fe200000010ff */
[-C--:B------:R-:W-:Y:S01]  /*6330*/  FMUL R46, R46, R88.reuse ;  /* 0x000000582e2e7220 */ /* 0x080fe20000400000 */
[----:B------:R-:W-:Y:S01]  /*6340*/  F2FP.BF16.F32.PACK_AB R35, RZ, R35 ;  /* 0x00000023ff23723e */ /* 0x000fe200000010ff */
[-C--:B------:R-:W-:Y:S01]  /*6350*/  FMUL R47, R47, R88.reuse ;  /* 0x000000582f2f7220 */ /* 0x080fe20000400000 */
[----:B------:R0:W-:Y:S01]  /*6360*/  @P0 STG.E.U16 desc[UR36][R10.64+0x22], R65 ;  /* 0x000022410a000986 */ /* 0x0001e2000c101524 */
[----:B------:R-:W-:Y:S01]  /*6370*/  ISETP.GT.AND P0, PT, R3, 0x8, P3 ;  /* 0x000000080300780c */ /* 0x000fe20001f04270 */
[-C--:B------:R-:W-:Y:S01]  /*6380*/  FMUL R48, R48, R88.reuse ;  /* 0x0000005830307220 */ /* 0x080fe20000400000 */
[----:B------:R-:W-:Y:S01]  /*6390*/  ISETP.GT.AND P3, PT, R4, 0x30, PT ;  /* 0x000000300400780c */ /* 0x000fe20003f64270 */
        /* <DEDUP_REMOVED lines=11> */
[----:B------:R-:W-:Y:S01]  /*6450*/  ISETP.GT.AND P0, PT, R3, 0x8, P2 ;  /* 0x000000080300780c */ /* 0x000fe20001704270 */
[-C--:B------:R-:W-:Y:S01]  /*6460*/  FMUL R54, R54, R88.reuse ;  /* 0x0000005836367220 */ /* 0x080fe20000400000 */
[----:B------:R-:W-:Y:S01]  /*6470*/  ISETP.GT.AND P2, PT, R4, 0x18, PT ;  /* 0x000000180400780c */ /* 0x000fe20003f44270 */
[----:B------:R-:W-:Y:S01]  /*6480*/  FMUL R55, R55, R88 ;  /* 0x0000005837377220 */ /* 0x000fe20000400000 */
[----:B------:R-:W-:-:S02]  /*6490*/  F2FP.BF16.F32.PACK_AB R41, RZ, R41 ;  /* 0x00000029ff29723e */ /* 0x000fc400000010ff */
[----:B------:R-:W-:Y:S02]  /*64a0*/  F2FP.BF16.F32.PACK_AB R42, RZ, R42 ;  /* 0x0000002aff2a723e */ /* 0x000fe400000010ff */
[----:B------:R-:W-:Y:S02]  /*64b0*/  F2FP.BF16.F32.PACK_AB R43, RZ, R43 ;  /* 0x0000002bff2b723e */ /* 0x000fe400000010ff */
[----:B------:R-:W-:Y:S02]  /*64c0*/  F2FP.BF16.F32.PACK_AB R44, RZ, R44 ;  /* 0x0000002cff2c723e */ /* 0x000fe400000010ff */
[----:B------:R-:W-:Y:S01]  /*64d0*/  F2FP.BF16.F32.PACK_AB R45, RZ, R45 ;  /* 0x0000002dff2d723e */ /* 0x000fe200000010ff */
[----:B------:R-:W-:Y:S01]  /*64e0*/  @P0 STG.E.U16 desc[UR36][R8.64+0x22], R67 ;  /* 0x0000224308000986 */ /* 0x000fe2000c101524 */
[----:B------:R-:W-:Y:S02]  /*64f0*/  ISETP.GT.AND P0, PT, R3, RZ, P2 ;  /* 0x000000ff0300720c */ /* 0x000fe40001704270 */
[----:B------:R-:W-:-:S02]  /*6500*/  F2FP.BF16.F32.PACK_AB R46, RZ, R46 ;  /* 0x0000002eff2e723e */ /* 0x000fc400000010ff */
[----:B------:R-:W-:Y:S02]  /*6510*/  F2FP.BF16.F32.PACK_AB R47, RZ, R47 ;  /* 0x0000002fff2f723e */ /* 0x000fe400000010ff */
[----:B------:R-:W-:Y:S02]  /*6520*/  F2FP.BF16.F32.PACK_AB R48, RZ, R48 ;  /* 0x00000030ff30723e */ /* 0x000fe400000010ff */
[----:B------:R-:W-:Y:S02]  /*6530*/  F2FP.BF16.F32.PACK_AB R49, RZ, R49 ;  /* 0x00000031ff31723e */ /* 0x000fe400000010ff */
[----:B------:R-:W-:Y:S02]  /*6540*/  F2FP.BF16.F32.PACK_AB R50, RZ, R50 ;  /* 0x00000032ff32723e */ /* 0x000fe400000010ff */
[----:B------:R-:W-:Y:S01]  /*6550*/  F2FP.BF16.F32.PACK_AB R51, RZ, R51 ;  /* 0x00000033ff33723e */ /* 0x000fe200000010ff */
[----:B0-----:R-:W-:Y:S01]  /*6560*/  @P0 IMAD.MOV.U32 R10, RZ, RZ, R14 ;  /* 0x000000ffff0a0224 */ /* 0x001fe200078e000e */
[----:B------:R-:W-:Y:S01]  /*6570*/  F2FP.BF16.F32.PACK_AB R52, RZ, R52 ;  /* 0x00000034ff34723e */ /* 0x000fe200000010ff */
[----:B------:R-:W-:Y:S01]  /*6580*/  @P0 IMAD.MOV.U32 R11, RZ, RZ, R15 ;  /* 0x000000ffff0b0224 */ /* 0x000fe200078e000f */
[----:B------:R-:W-:-:S02]  /*6590*/  F2FP.BF16.F32.PACK_AB R53, RZ, R53 ;  /* 0x00000035ff35723e */ /* 0x000fc400000010ff */
[----:B------:R-:W-:Y:S02]  /*65a0*/  F2FP.BF16.F32.PACK_AB R54, RZ, R54 ;  /* 0x00000036ff36723e */ /* 0x000fe400000010ff */
[----:B------:R0:W-:Y:S01]  /*65b0*/  @P0 STG.E.U16 desc[UR36][R10.64+0x30], R68 ;  /* 0x000030440a000986 */ /* 0x0001e2000c101524 */
[----:B------:R-:W-:Y:S02]  /*65c0*/  ISETP.GT.AND P0, PT, R3, RZ, P1 ;  /* 0x000000ff0300720c */ /* 0x000fe40000f04270 */
[----:B------:R-:W-:-:S11]  /*65d0*/  F2FP.BF16.F32.PACK_AB R55, RZ, R55 ;  /* 0x00000037ff37723e */ /* 0x000fd600000010ff */
[----:B0-----:R-:W-:Y:S02]  /*65e0*/  @P0 IMAD.MOV.U32 R10, RZ, RZ, R14 ;  /* 0x000000ffff0a0224 */ /* 0x001fe400078e000e */
[----:B------:R-:W-:-:S05]  /*65f0*/  @P0 IMAD.MOV.U32 R11, RZ, RZ, R15 ;  /* 0x000000ffff0b0224 */ /* 0x000fca00078e000f */
[----:B------:R0:W-:Y:S01]  /*6600*/  @P0 STG.E.U16 desc[UR36][R10.64+0x32], R69 ;  /* 0x000032450a000986 */ /* 0x0001e2000c101524 */
[----:B------:R-:W-:Y:S02]  /*6610*/  ISETP.GT.AND P0, PT, R3, 0x8, P2 ;  /* 0x000000080300780c */ /* 0x000fe40001704270 */
[----:B------:R-:W-:-:S11]  /*6620*/  ISETP.GT.AND P2, PT, R4, 0x20, PT ;  /* 0x000000200400780c */ /* 0x000fd60003f44270 */
[----:B------:R-:W-:Y:S01]  /*6630*/  @P0 STG.E.U16 desc[UR36][R8.64+0x30], R70 ;  /* 0x0000304608000986 */ /* 0x000fe2000c101524 */
[----:B------:R-:W-:Y:S02]  /*6640*/  ISETP.GT.AND P0, PT, R3, 0x8, P1 ;  /* 0x000000080300780c */ /* 0x000fe40000f04270 */
[----:B------:R-:W-:-:S11]  /*6650*/  ISETP.GT.AND P1, PT, R4, 0x21, PT ;  /* 0x000000210400780c */ /* 0x000fd60003f24270 */
[----:B------:R-:W-:Y:S01]  /*6660*/  @P0 STG.E.U16 desc[UR36][R8.64+0x32], R71 ;  /* 0x0000324708000986 */ /* 0x000fe2000c101524 */
[----:B------:R-:W-:-:S13]  /*6670*/  ISETP.GT.AND P0, PT, R3, RZ, P2 ;  /* 0x000000ff0300720c */ /* 0x000fda0001704270 */
[----:B0-----:R-:W-:Y:S02]  /*6680*/  @P0 IMAD.MOV.U32 R10, RZ, RZ, R14 ;  /* 0x000000ffff0a0224 */ /* 0x001fe400078e000e */
[----:B------:R-:W-:-:S05]  /*6690*/  @P0 IMAD.MOV.U32 R11, RZ, RZ, R15 ;  /* 0x000000ffff0b0224 */ /* 0x000fca00078e000f */
[----:B------:R0:W-:Y:S01]  /*66a0*/  @P0 STG.E.U16 desc[UR36][R10.64+0x40], R72 ;  /* 0x000040480a000986 */ /* 0x0001e2000c101524 */
[----:B------:R-:W-:-:S13]  /*66b0*/  ISETP.GT.AND P0, PT, R3, RZ, P1 ;  /* 0x000000ff0300720c */ /* 0x000fda0000f04270 */
[----:B0-----:R-:W-:Y:S02]  /*66c0*/  @P0 IMAD.MOV.U32 R10, RZ, RZ, R14 ;  /* 0x000000ffff0a0224 */ /* 0x001fe400078e000e */
[----:B------:R-:W-:-:S05]  /*66d0*/  @P0 IMAD.MOV.U32 R11, RZ, RZ, R15 ;  /* 0x000000ffff0b0224 */ /* 0x000fca00078e000f */
[----:B------:R0:W-:Y:S01]  /*66e0*/  @P0 STG.E.U16 desc[UR36][R10.64+0x42], R73 ;  /* 0x000042490a000986 */ /* 0x0001e2000c101524 */
[----:B------:R-:W-:Y:S02]  /*66f0*/  ISETP.GT.AND P0, PT, R3, 0x8, P2 ;  /* 0x000000080300780c */ /* 0x000fe40001704270 */
[----:B------:R-:W-:-:S11]  /*6700*/  ISETP.GT.AND P2, PT, R4, 0x38, PT ;  /* 0x000000380400780c */ /* 0x000fd60003f44270 */
[----:B------:R-:W-:Y:S01]  /*6710*/  @P0 STG.E.U16 desc[UR36][R8.64+0x40], R74 ;  /* 0x0000404a08000986 */ /* 0x000fe2000c101524 */
[----:B------:R-:W-:-:S13]  /*6720*/  ISETP.GT.AND P0, PT, R3, 0x8, P1 ;  /* 0x000000080300780c */ /* 0x000fda0000f04270 */
        /* <DEDUP_REMOVED lines=9> */
[----:B------:R-:W-:-:S13]  /*67c0*/  ISETP.GT.AND P0, PT, R3, 0x8, P5 ;  /* 0x000000080300780c */ /* 0x000fda0002f04270 */
[----:B------:R-:W-:Y:S01]  /*67d0*/  @P0 STG.E.U16 desc[UR36][R8.64+0x50], R78 ;  /* 0x0000504e08000986 */ /* 0x000fe2000c101524 */
[----:B------:R-:W-:-:S13]  /*67e0*/  ISETP.GT.AND P0, PT, R3, 0x8, P4 ;  /* 0x000000080300780c */ /* 0x000fda0002704270 */
[----:B------:R-:W-:Y:S01]  /*67f0*/  @P0 STG.E.U16 desc[UR36][R8.64+0x52], R79 ;  /* 0x0000524f08000986 */ /* 0x000fe2000c101524 */
[----:B------:R-:W-:-:S13]  /*6800*/  ISETP.GT.AND P0, PT, R3, RZ, P3 ;  /* 0x000000ff0300720c */ /* 0x000fda0001f04270 */
[----:B0-----:R-:W-:Y:S02]  /*6810*/  @P0 IMAD.MOV.U32 R10, RZ, RZ, R14 ;  /* 0x000000ffff0a0224 */ /* 0x001fe400078e000e */
[----:B------:R-:W-:-:S05]  /*6820*/  @P0 IMAD.MOV.U32 R11, RZ, RZ, R15 ;  /* 0x000000ffff0b0224 */ /* 0x000fca00078e000f */
[----:B------:R0:W-:Y:S01]  /*6830*/  @P0 STG.E.U16 desc[UR36][R10.64+0x60], R80 ;  /* 0x000060500a000986 */ /* 0x0001e2000c101524 */
[----:B------:R-:W-:-:S04]  /*6840*/  ISETP.GT.AND P0, PT, R4, 0x31, PT ;  /* 0x000000310400780c */ /* 0x000fc80003f04270 */
        /* <DEDUP_REMOVED lines=8> */
[----:B------:R-:W-:-:S05]  /*68d0*/  IADD3 R12, P1, R89, R8, RZ ;  /* 0x00000008590c7210 */ /* 0x000fca0007f3e0ff */
[----:B------:R-:W-:Y:S01]  /*68e0*/  IMAD.X R13, R57, 0x1, R9, P1 ;  /* 0x00000001390d7824 */ /* 0x000fe200008e0609 */
[----:B------:R-:W-:-:S13]  /*68f0*/  ISETP.GT.AND P1, PT, R3, RZ, P2 ;  /* 0x000000ff0300720c */ /* 0x000fda0001724270 */
[----:B------:R-:W-:Y:S01]  /*6900*/  @P1 STG.E.U16 desc[UR36][R14.64+0x70], R84 ;  /* 0x000070540e001986 */ /* 0x000fe2000c101524 */
[----:B------:R-:W-:-:S05]  /*6910*/  IADD3 R20, P1, R89, R8, RZ ;  /* 0x0000000859147210 */ /* 0x000fca0007f3e0ff */
[----:B------:R-:W-:Y:S01]  /*6920*/  IMAD.X R21, R57, 0x1, R9, P1 ;  /* 0x0000000139157824 */ /* 0x000fe200008e0609 */
[----:B0-----:R-:W-:-:S05]  /*6930*/  IADD3 R10, P1, R89, R14, RZ ;  /* 0x0000000e590a7210 */ /* 0x001fca0007f3e0ff */
[----:B------:R-:W-:Y:S01]  /*6940*/  IMAD.X R11, R57, 0x1, R15, P1 ;  /* 0x00000001390b7824 */ /* 0x000fe200008e060f */
[----:B------:R-:W-:-:S04]  /*6950*/  ISETP.GT.AND P1, PT, R4, 0x39, PT ;  /* 0x000000390400780c */ /* 0x000fc80003f24270 */
[----:B------:R-:W-:-:S13]  /*6960*/  ISETP.GT.AND P5, PT, R3, RZ, P1 ;  /* 0x000000ff0300720c */ /* 0x000fda0000fa4270 */
[----:B------:R-:W-:Y:S01]  /*6970*/  @P5 STG.E.U16 desc[UR36][R14.64+0x72], R85 ;  /* 0x000072550e005986 */ /* 0x000fe2000c101524 */
[----:B------:R-:W-:-:S13]  /*6980*/  ISETP.GT.AND P5, PT, R3, 0x8, P2 ;  /* 0x000000080300780c */ /* 0x000fda00017a4270 */
[----:B------:R-:W-:Y:S01]  /*6990*/  @P5 STG.E.U16 desc[UR36][R8.64+0x70], R86 ;  /* 0x0000705608005986 */ /* 0x000fe2000c101524 */
[----:B------:R-:W-:-:S13]  /*69a0*/  ISETP.GT.AND P5, PT, R3, 0x8, P1 ;  /* 0x000000080300780c */ /* 0x000fda0000fa4270 */
[----:B------:R0:W-:Y:S01]  /*69b0*/  @P5 STG.E.U16 desc[UR36][R8.64+0x72], R87 ;  /* 0x0000725708005986 */ /* 0x0001e2000c101524 */
[C---:B------:R-:W-:Y:S02]  /*69c0*/  ISETP.GT.AND P5, PT, R3.reuse, 0x80, P6 ;  /* 0x000000800300780c */ /* 0x040fe400037a4270 */
[----:B------:R-:W-:-:S11]  /*69d0*/  ISETP.GT.AND P6, PT, R3, 0x88, P6 ;  /* 0x000000880300780c */ /* 0x000fd600037c4270 */
[----:B------:R-:W-:Y:S01]  /*69e0*/  @P5 STG.E.U16 desc[UR36][R10.64], R24 ;  /* 0x000000180a005986 */ /* 0x000fe2000c101524 */
[----:B------:R-:W-:-:S04]  /*69f0*/  ISETP.GT.AND P5, PT, R4, 0x1, PT ;  /* 0x000000010400780c */ /* 0x000fc80003fa4270 */
[----:B------:R-:W-:-:S13]  /*6a00*/  ISETP.GT.AND P5, PT, R3, 0x80, P5 ;  /* 0x000000800300780c */ /* 0x000fda0002fa4270 */
[----:B0-----:R-:W-:Y:S02]  /*6a10*/  @P5 IMAD.MOV.U32 R8, RZ, RZ, R10 ;  /* 0x000000ffff085224 */ /* 0x001fe400078e000a */
[----:B------:R-:W-:-:S05]  /*6a20*/  @P5 IMAD.MOV.U32 R9, RZ, RZ, R11 ;  /* 0x000000ffff095224 */ /* 0x000fca00078e000b */
[----:B------:R0:W-:Y:S01]  /*6a30*/  @P5 STG.E.U16 desc[UR36][R8.64+0x2], R25 ;  /* 0x0000021908005986 */ /* 0x0001e2000c101524 */
[----:B------:R-:W-:-:S03]  /*6a40*/  ISETP.NE.AND P5, PT, R5, RZ, PT ;  /* 0x000000ff0500720c */ /* 0x000fc60003fa5270 */
[----:B------:R-:W-:Y:S01]  /*6a50*/  @P6 STG.E.U16 desc[UR36][R12.64], R26 ;  /* 0x0000001a0c006986 */ /* 0x000fe2000c101524 */
[----:B------:R-:W-:-:S04]  /*6a60*/  ISETP.GT.AND P6, PT, R4, 0x1, PT ;  /* 0x000000010400780c */ /* 0x000fc80003fc4270 */
[----:B------:R-:W-:-:S13]  /*6a70*/  ISETP.GT.AND P6, PT, R3, 0x88, P6 ;  /* 0x000000880300780c */ /* 0x000fda00037c4270 */
[----:B------:R-:W-:Y:S01]  /*6a80*/  @P6 STG.E.U16 desc[UR36][R20.64+0x2], R27 ;  /* 0x0000021b14006986 */ /* 0x000fe2000c101524 */
[----:B------:R-:W-:-:S04]  /*6a90*/  ISETP.GT.AND P6, PT, R4, 0x8, PT ;  /* 0x000000080400780c */ /* 0x000fc80003fc4270 */
[----:B------:R-:W-:-:S13]  /*6aa0*/  ISETP.GT.AND P6, PT, R3, 0x80, P6 ;  /* 0x000000800300780c */ /* 0x000fda00037c4270 */
[----:B0-----:R-:W-:Y:S02]  /*6ab0*/  @P6 IMAD.MOV.U32 R8, RZ, RZ, R10 ;  /* 0x000000ffff086224 */ /* 0x001fe400078e000a */
[----:B------:R-:W-:-:S05]  /*6ac0*/  @P6 IMAD.MOV.U32 R9, RZ, RZ, R11 ;  /* 0x000000ffff096224 */ /* 0x000fca00078e000b */
[----:B------:R0:W-:Y:S01]  /*6ad0*/  @P6 STG.E.U16 desc[UR36][R8.64+0x10], R28 ;  /* 0x0000101c08006986 */ /* 0x0001e2000c101524 */
[----:B------:R-:W-:-:S04]  /*6ae0*/  ISETP.GT.AND P6, PT, R4, 0x9, PT ;  /* 0x000000090400780c */ /* 0x000fc80003fc4270 */
[----:B------:R-:W-:-:S13]  /*6af0*/  ISETP.GT.AND P6, PT, R3, 0x80, P6 ;  /* 0x000000800300780c */ /* 0x000fda00037c4270 */
[----:B0-----:R-:W-:Y:S02]  /*6b00*/  @P6 IMAD.MOV.U32 R8, RZ, RZ, R10 ;  /* 0x000000ffff086224 */ /* 0x001fe400078e000a */
[----:B------:R-:W-:-:S05]  /*6b10*/  @P6 IMAD.MOV.U32 R9, RZ, RZ, R11 ;  /* 0x000000ffff096224 */ /* 0x000fca00078e000b */
[----:B------:R0:W-:Y:S01]  /*6b20*/  @P6 STG.E.U16 desc[UR36][R8.64+0x12], R29 ;  /* 0x0000121d08006986 */ /* 0x0001e2000c101524 */
[----:B------:R-:W-:-:S04]  /*6b30*/  ISETP.GT.AND P6, PT, R4, 0x8, PT ;  /* 0x000000080400780c */ /* 0x000fc80003fc4270 */
[----:B------:R-:W-:-:S13]  /*6b40*/  ISETP.GT.AND P6, PT, R3, 0x88, P6 ;  /* 0x000000880300780c */ /* 0x000fda00037c4270 */
        /* <DEDUP_REMOVED lines=45> */
[----:B------:R-:W-:Y:S01]  /*6e20*/  @P6 STG.E.U16 desc[UR36][R8.64+0x42], R41 ;  /* 0x0000422908006986 */ /* 0x000fe2000c101524 */
[----:B------:R-:W-:-:S04]  /*6e30*/  ISETP.GT.AND P6, PT, R4, 0x20, PT ;  /* 0x000000200400780c */ /* 0x000fc80003fc4270 */
[----:B------:R-:W-:-:S13]  /*6e40*/  ISETP.GT.AND P6, PT, R3, 0x88, P6 ;  /* 0x000000880300780c */ /* 0x000fda00037c4270 */
[----:B------:R-:W-:Y:S01]  /*6e50*/  @P6 STG.E.U16 desc[UR36][R6.64+0x40], R42 ;  /* 0x0000402a06006986 */ /* 0x000fe2000c101524 */
[----:B------:R-:W-:-:S04]  /*6e60*/  ISETP.GT.AND P6, PT, R4, 0x21, PT ;  /* 0x000000210400780c */ /* 0x000fc80003fc4270 */
[----:B------:R-:W-:-:S13]  /*6e70*/  ISETP.GT.AND P6, PT, R3, 0x88, P6 ;  /* 0x000000880300780c */ /* 0x000fda00037c4270 */
[----:B------:R-:W-:Y:S02]  /*6e80*/  @P6 IMAD.MOV.U32 R4, RZ, RZ, R6 ;  /* 0x000000ffff046224 */ /* 0x000fe400078e0006 */
[----:B------:R-:W-:-:S05]  /*6e90*/  @P6 IMAD.MOV.U32 R5, RZ, RZ, R7 ;  /* 0x000000ffff056224 */ /* 0x000fca00078e0007 */
[----:B------:R0:W-:Y:S01]  /*6ea0*/  @P6 STG.E.U16 desc[UR36][R4.64+0x42], R43 ;  /* 0x0000422b04006986 */ /* 0x0001e2000c101524 */
[C---:B------:R-:W-:Y:S02]  /*6eb0*/  ISETP.GT.AND P6, PT, R3.reuse, 0x80, P5 ;  /* 0x000000800300780c */ /* 0x040fe40002fc4270 */
[----:B------:R-:W-:-:S11]  /*6ec0*/  ISETP.GT.AND P5, PT, R3, 0x88, P5 ;  /* 0x000000880300780c */ /* 0x000fd60002fa4270 */
[----:B0-----:R-:W-:Y:S02]  /*6ed0*/  @P6 IMAD.MOV.U32 R4, RZ, RZ, R10 ;  /* 0x000000ffff046224 */ /* 0x001fe400078e000a */
[----:B------:R-:W-:-:S05]  /*6ee0*/  @P6 IMAD.MOV.U32 R5, RZ, RZ, R11 ;  /* 0x000000ffff056224 */ /* 0x000fca00078e000b */
[----:B------:R0:W-:Y:S01]  /*6ef0*/  @P6 STG.E.U16 desc[UR36][R4.64+0x50], R44 ;  /* 0x0000502c04006986 */ /* 0x0001e2000c101524 */
[C---:B------:R-:W-:Y:S02]  /*6f00*/  ISETP.GT.AND P6, PT, R3.reuse, 0x80, P4 ;  /* 0x000000800300780c */ /* 0x040fe400027c4270 */
[----:B------:R-:W-:-:S11]  /*6f10*/  ISETP.GT.AND P4, PT, R3, 0x88, P4 ;  /* 0x000000880300780c */ /* 0x000fd60002784270 */
[----:B0-----:R-:W-:Y:S02]  /*6f20*/  @P6 IMAD.MOV.U32 R4, RZ, RZ, R10 ;  /* 0x000000ffff046224 */ /* 0x001fe400078e000a */
[----:B------:R-:W-:-:S05]  /*6f30*/  @P6 IMAD.MOV.U32 R5, RZ, RZ, R11 ;  /* 0x000000ffff056224 */ /* 0x000fca00078e000b */
[----:B------:R0:W-:Y:S02]  /*6f40*/  @P6 STG.E.U16 desc[UR36][R4.64+0x52], R45 ;  /* 0x0000522d04006986 */ /* 0x0001e4000c101524 */
[----:B0-----:R-:W-:Y:S02]  /*6f50*/  @P5 IMAD.MOV.U32 R4, RZ, RZ, R6 ;  /* 0x000000ffff045224 */ /* 0x001fe400078e0006 */
[----:B------:R-:W-:-:S05]  /*6f60*/  @P5 IMAD.MOV.U32 R5, RZ, RZ, R7 ;  /* 0x000000ffff055224 */ /* 0x000fca00078e0007 */
[----:B------:R0:W-:Y:S01]  /*6f70*/  @P5 STG.E.U16 desc[UR36][R4.64+0x50], R46 ;  /* 0x0000502e04005986 */ /* 0x0001e2000c101524 */
[C---:B------:R-:W-:Y:S02]  /*6f80*/  ISETP.GT.AND P5, PT, R3.reuse, 0x80, P3 ;  /* 0x000000800300780c */ /* 0x040fe40001fa4270 */
[----:B------:R-:W-:Y:S01]  /*6f90*/  ISETP.GT.AND P3, PT, R3, 0x88, P3 ;  /* 0x000000880300780c */ /* 0x000fe20001f64270 */
        /* <DEDUP_REMOVED lines=17> */
[----:B------:R0:W-:Y:S02]  /*70b0*/  @P3 STG.E.U16 desc[UR36][R4.64+0x60], R50 ;  /* 0x0000603204003986 */ /* 0x0001e4000c101524 */
[----:B0-----:R-:W-:Y:S02]  /*70c0*/  @P0 IMAD.MOV.U32 R4, RZ, RZ, R6 ;  /* 0x000000ffff040224 */ /* 0x001fe400078e0006 */
[----:B------:R-:W-:-:S05]  /*70d0*/  @P0 IMAD.MOV.U32 R5, RZ, RZ, R7 ;  /* 0x000000ffff050224 */ /* 0x000fca00078e0007 */
[----:B------:R0:W-:Y:S02]  /*70e0*/  @P0 STG.E.U16 desc[UR36][R4.64+0x62], R51 ;  /* 0x0000623304000986 */ /* 0x0001e4000c101524 */
[----:B0-----:R-:W-:Y:S01]  /*70f0*/  @P5 IMAD.MOV.U32 R4, RZ, RZ, R10 ;  /* 0x000000ffff045224 */ /* 0x001fe200078e000a */
[----:B------:R-:W-:-:S05]  /*7100*/  @P5 MOV R5, R11 ;  /* 0x0000000b00055202 */ /* 0x000fca0000000f00 */
[----:B------:R0:W-:Y:S04]  /*7110*/  @P5 STG.E.U16 desc[UR36][R4.64+0x70], R52 ;  /* 0x0000703404005986 */ /* 0x0001e8000c101524 */
[----:B------:R1:W-:Y:S01]  /*7120*/  @P4 STG.E.U16 desc[UR36][R10.64+0x72], R53 ;  /* 0x000072350a004986 */ /* 0x0003e2000c101524 */
[----:B0-----:R-:W-:Y:S02]  /*7130*/  @P2 IMAD.MOV.U32 R4, RZ, RZ, R6 ;  /* 0x000000ffff042224 */ /* 0x001fe400078e0006 */
[----:B------:R-:W-:-:S05]  /*7140*/  @P2 IMAD.MOV.U32 R5, RZ, RZ, R7 ;  /* 0x000000ffff052224 */ /* 0x000fca00078e0007 */
[----:B------:R1:W-:Y:S04]  /*7150*/  @P2 STG.E.U16 desc[UR36][R4.64+0x70], R54 ;  /* 0x0000703604002986 */ /* 0x0003e8000c101524 */
[----:B------:R1:W-:Y:S02]  /*7160*/  @P1 STG.E.U16 desc[UR36][R6.64+0x72], R55 ;  /* 0x0000723706001986 */ /* 0x0003e4000c101524 */
.L_x_158:
[----:B------:R-:W-:Y:S05]  /*7170*/  BSYNC B0 ;  /* 0x0000000000007941 */ /* 0x000fea0003800000 */
.L_x_34:
[----:B------:R-:W-:Y:S01]  /*7180*/  ULDC UR4, c[0x0][0xc] ;  /* 0x0000030000047ab9 */ /* 0x000fe20000000800 */
[----:B------:R-:W-:Y:S01]  /*7190*/  ULDC UR5, c[0x0][0x10] ;  /* 0x0000040000057ab9 */ /* 0x000fe20000000800 */
[----:B------:R-:W2:Y:S01]  /*71a0*/  LDC R3, c[0x0][0x14] ;  /* 0x00000500ff037b82 */ /* 0x000ea20000000800 */
[----:B------:R-:W-:Y:S01]  /*71b0*/  UIMAD.WIDE.U32 UR4, UR4, UR5, URZ ;  /* 0x00000005040472a5 */ /* 0x000fe2000f8e003f */
[----:B------:R-:W-:Y:S02]  /*71c0*/  IMAD.MOV.U32 R92, RZ, RZ, -0x1 ;  /* 0xffffffffff5c7424 */ /* 0x000fe400078e00ff */
[----:B------:R-:W-:-:S03]  /*71d0*/  IMAD.MOV.U32 R89, RZ, RZ, -0x1 ;  /* 0xffffffffff597424 */ /* 0x000fc600078e00ff */
[----:B--2---:R-:W-:-:S04]  /*71e0*/  IMAD.WIDE.U32 R16, R3, UR4, R16 ;  /* 0x0000000403107c25 */ /* 0x004fc8000f8e0010 */
[----:B------:R-:W-:Y:S01]  /*71f0*/  IMAD R3, R3, UR5, RZ ;  /* 0x0000000503037c24 */ /* 0x000fe2000f8e02ff */
[----:B------:R-:W-:Y:S02]  /*7200*/  ULDC.64 UR4, c[0x0][0x650] ;  /* 0x0001940000047ab9 */ /* 0x000fe40000000a00 */
[----:B------:R-:W-:Y:S01]  /*7210*/  ISETP.GE.U32.AND P0, PT, R16, UR4, PT ;  /* 0x0000000410007c0c */ /* 0x000fe2000bf06070 */
[--C-:B------:R-:W-:Y:S01]  /*7220*/  IMAD.IADD R17, R17, 0x1, R3.reuse ;  /* 0x0000000111117824 */ /* 0x100fe200078e0203 */
[----:B------:R-:W-:-:S04]  /*7230*/  PRMT R3, RZ, 0x7610, R3 ;  /* 0x00007610ff037816 */ /* 0x000fc80000000003 */
[----:B------:R-:W-:-:S13]  /*7240*/  ISETP.GE.U32.AND.EX P0, PT, R17, UR5, PT, P0 ;  /* 0x0000000511007c0c */ /* 0x000fda000bf06100 */
[----:B------:R-:W-:Y:S05]  /*7250*/  @P0 BRA `(.L_x_159) ;  /* 0x0000000400640947 */ /* 0x000fea0003800000 */
[----:B0-----:R-:W0:Y:S01]  /*7260*/  S2R R12, SR_CTAID.X ;  /* 0x00000000000c7919 */ /* 0x001e220000002500 */
[----:B-1-34-:R-:W1:Y:S01]  /*7270*/  LDC.64 R10, c[0x0][0x628] ;  /* 0x00018a00ff0a7b82 */ /* 0x01ae620000000a00 */
[----:B------:R-:W-:Y:S01]  /*7280*/  ULDC UR4, c[0x0][0x150] ;  /* 0x0000540000047ab9 */ /* 0x000fe20000000800 */
[----:B------:R-:W-:Y:S01]  /*7290*/  IMAD.MOV.U32 R8, RZ, RZ, R16 ;  /* 0x000000ffff087224 */ /* 0x000fe200078e0010 */
[----:B------:R-:W2:Y:S01]  /*72a0*/  S2R R24, SR_CTAID.Y ;  /* 0x0000000000187919 */ /* 0x000ea20000002600 */
[----:B------:R-:W-:-:S04]  /*72b0*/  IMAD.MOV.U32 R9, RZ, RZ, R17 ;  /* 0x000000ffff097224 */ /* 0x000fc800078e0011 */
[----:B------:R-:W3:Y:S08]  /*72c0*/  LDC R21, c[0x0][0x144] ;  /* 0x00005100ff157b82 */ /* 0x000ef00000000800 */
[----:B------:R-:W4:Y:S08]  /*72d0*/  LDC R0, c[0x0][0x630] ;  /* 0x00018c00ff007b82 */ /* 0x000f300000000800 */
[----:B------:R-:W2:Y:S01]  /*72e0*/  LDC.64 R14, c[0x0][0x620] ;  /* 0x00018800ff0e7b82 */ /* 0x000ea20000000a00 */
[----:B-1----:R-:W-:-:S04]  /*72f0*/  ISETP.NE.U32.AND P0, PT, R10, RZ, PT ;  /* 0x000000ff0a00720c */ /* 0x002fc80003f05070 */
[----:B------:R-:W-:Y:S02]  /*7300*/  ISETP.NE.AND.EX P0, PT, R11, RZ, PT, P0 ;  /* 0x000000ff0b00720c */ /* 0x000fe40003f05300 */
[----:B0-----:R-:W-:-:S05]  /*7310*/  I2FP.F32.U32 R3, R12 ;  /* 0x0000000c00037245 */ /* 0x001fca0000201000 */
[----:B------:R-:W-:-:S04]  /*7320*/  FMUL R3, R3, UR4 ;  /* 0x0000000403037c20 */ /* 0x000fc80008400000 */
[----:B------:R0:W1:Y:S02]  /*7330*/  F2I.U32.TRUNC.NTZ R20, R3 ;  /* 0x0000000300147305 */ /* 0x000064000020f000 */
[----:B---34-:R-:W-:Y:S05]  /*7340*/  @!P0 BRA `(.L_x_160) ;  /* 0x0000000000288947 */ /* 0x018fea0003800000 */
[----:B0-----:R-:W0:Y:S02]  /*7350*/  LDC R3, c[0x0][0x634] ;  /* 0x00018d00ff037b82 */ /* 0x001e240000000800 */
        /* <DEDUP_REMOVED lines=9> */
.L_x_160:
[----:B------:R-:W3:Y:S01]  /*73f0*/  LDC.64 R28, c[0x0][0x640] ;  /* 0x00019000ff1c7b82 */ /* 0x000ee20000000a00 */
[-CC-:B------:R-:W-:Y:S01]  /*7400*/  SHF.R.U64 R89, R8, R0.reuse, R9.reuse ;  /* 0x0000000008597219 */ /* 0x180fe20000001209 */
[----:B-1----:R-:W-:Y:S01]  /*7410*/  IMAD.MOV R20, RZ, RZ, -R20 ;  /* 0x000000ffff147224 */ /* 0x002fe200078e0a14 */
[----:B------:R-:W-:Y:S01]  /*7420*/  SHF.R.U32.HI R0, RZ, R0, R9 ;  /* 0x00000000ff007219 */ /* 0x000fe20000011609 */
[----:B------:R-:W-:Y:S01]  /*7430*/  ULDC UR4, c[0x0][0x154] ;  /* 0x0000550000047ab9 */ /* 0x000fe20000000800 */
[----:B0-----:R-:W-:Y:S01]  /*7440*/  IADD3 R3, P0, RZ, -R89, RZ ;  /* 0x80000059ff037210 */ /* 0x001fe20007f1e0ff */
[----:B------:R-:W-:Y:S02]  /*7450*/  IMAD R21, R21, R20, R12 ;  /* 0x0000001415157224 */ /* 0x000fe400078e020c */
[----:B------:R-:W0:Y:S01]  /*7460*/  LDC R6, c[0x0][0x618] ;  /* 0x00018600ff067b82 */ /* 0x000e220000000800 */
[----:B------:R-:W-:Y:S02]  /*7470*/  IMAD.MOV.U32 R7, RZ, RZ, 0x1 ;  /* 0x00000001ff077424 */ /* 0x000fe400078e00ff */
[----:B------:R-:W-:-:S04]  /*7480*/  IMAD.X R5, RZ, RZ, ~R0, P0 ;  /* 0x000000ffff057224 */ /* 0x000fc800000e0e00 */
[-C--:B--2---:R-:W-:Y:S01]  /*7490*/  IMAD R0, R5, R14.reuse, RZ ;  /* 0x0000000e05007224 */ /* 0x084fe200078e02ff */
[----:B------:R-:W1:Y:S01]  /*74a0*/  LDC R8, c[0x0][0x608] ;  /* 0x00018200ff087b82 */ /* 0x000e620000000800 */
[----:B------:R-:W-:-:S04]  /*74b0*/  IMAD.WIDE.U32 R4, R3, R14, R16 ;  /* 0x0000000e03047225 */ /* 0x000fc800078e0010 */
[----:B------:R-:W-:Y:S01]  /*74c0*/  IMAD R3, R3, R15, R0 ;  /* 0x0000000f03037224 */ /* 0x000fe200078e0200 */
[----:B------:R-:W-:Y:S02]  /*74d0*/  I2FP.F32.U32 R0, R24 ;  /* 0x0000001800007245 */ /* 0x000fe40000201000 */
[----:B------:R-:W2:Y:S01]  /*74e0*/  LDC R26, c[0x0][0x658] ;  /* 0x00019600ff1a7b82 */ /* 0x000ea20000000800 */
[----:B------:R-:W-:Y:S01]  /*74f0*/  IMAD.IADD R3, R5, 0x1, R3 ;  /* 0x0000000105037824 */ /* 0x000fe200078e0203 */
[----:B---3--:R-:W-:Y:S01]  /*7500*/  ISETP.NE.U32.AND P0, PT, R28, RZ, PT ;  /* 0x000000ff1c00720c */ /* 0x008fe20003f05070 */
[----:B------:R-:W-:Y:S01]  /*7510*/  FMUL R0, R0, UR4 ;  /* 0x0000000400007c20 */ /* 0x000fe20008400000 */
[----:B------:R-:W-:Y:S02]  /*7520*/  IMAD.MOV.U32 R5, RZ, RZ, -0x1 ;  /* 0xffffffffff057424 */ /* 0x000fe400078e00ff */
[----:B------:R-:W-:Y:S01]  /*7530*/  ISETP.NE.AND.EX P0, PT, R29, RZ, PT, P0 ;  /* 0x000000ff1d00720c */ /* 0x000fe20003f05300 */
[----:B------:R3:W4:Y:S01]  /*7540*/  F2I.U32.TRUNC.NTZ R13, R0 ;  /* 0x00000000000d7305 */ /* 0x000722000020f000 */
[----:B------:R-:W3:Y:S01]  /*7550*/  LDC R15, c[0x0][0x148] ;  /* 0x00005200ff0f7b82 */ /* 0x000ee20000000800 */
[----:B0-----:R-:W-:-:S02]  /*7560*/  SHF.R.U64 R12, R4, R6, R3 ;  /* 0x00000006040c7219 */ /* 0x001fc40000001203 */
[----:B------:R-:W-:-:S05]  /*7570*/  SHF.R.U32.HI R3, RZ, R6, R3 ;  /* 0x00000006ff037219 */ /* 0x000fca0000011603 */
[----:B------:R-:W0:Y:S01]  /*7580*/  LDC R20, c[0x0][0x600] ;  /* 0x00018000ff147b82 */ /* 0x000e220000000800 */
[-CC-:B-1----:R-:W-:Y:S02]  /*7590*/  SHF.R.U64 R10, R12, R8.reuse, R3.reuse ;  /* 0x000000080c0a7219 */ /* 0x182fe40000001203 */
[----:B------:R-:W-:-:S05]  /*75a0*/  SHF.R.U32.HI R3, RZ, R8, R3 ;  /* 0x00000008ff037219 */ /* 0x000fca0000011603 */
[----:B------:R-:W1:Y:S01]  /*75b0*/  LDC R27, c[0x0][0x648] ;  /* 0x00019200ff1b7b82 */ /* 0x000e620000000800 */
[-C--:B--2---:R-:W-:Y:S02]  /*75c0*/  SHF.L.U32 R4, R5, R26.reuse, RZ ;  /* 0x0000001a05047219 */ /* 0x084fe400000006ff */
[-CC-:B------:R-:W-:Y:S02]  /*75d0*/  SHF.R.U64 R14, R10, R26.reuse, R3.reuse ;  /* 0x0000001a0a0e7219 */ /* 0x180fe40000001203 */
[----:B------:R-:W-:Y:S02]  /*75e0*/  SHF.R.U32.HI R5, RZ, R26, R3 ;  /* 0x0000001aff057219 */ /* 0x000fe40000011603 */
[----:B------:R-:W-:Y:S01]  /*75f0*/  LOP3.LUT R25, RZ, R4, RZ, 0x33, !PT ;  /* 0x00000004ff197212 */ /* 0x000fe200078e33ff */
[----:B------:R-:W2:Y:S01]  /*7600*/  LDC R30, c[0x0][0x638] ;  /* 0x00018e00ff1e7b82 */ /* 0x000ea20000000800 */
[----:B------:R-:W-:Y:S01]  /*7610*/  SHF.L.U32 R26, R7, R26, RZ ;  /* 0x0000001a071a7219 */ /* 0x000fe200000006ff */
[----:B------:R-:W-:-:S06]  /*7620*/  IMAD.MOV.U32 R4, RZ, RZ, R14 ;  /* 0x000000ffff047224 */ /* 0x000fcc00078e000e */
[----:B------:R-:W0:Y:S01]  /*7630*/  LDC R31, c[0x0][0x610] ;  /* 0x00018400ff1f7b82 */ /* 0x000e220000000800 */
[----:B----4-:R-:W-:Y:S05]  /*7640*/  @!P0 BRA `(.L_x_161) ;  /* 0x0000000000288947 */ /* 0x010fea0003800000 */
        /* <DEDUP_REMOVED lines=10> */
.L_x_161:
[----:B------:R-:W-:Y:S01]  /*76f0*/  ISETP.NE.AND P0, PT, R2, 0x1, PT ;  /* 0x000000010200780c */ /* 0x000fe20003f05270 */
[----:B0-----:R-:W-:Y:S01]  /*7700*/  VIADD R7, R20, 0xffffffff ;  /* 0xffffffff14077836 */ /* 0x001fe20000000000 */
[----:B-1-3--:R-:W-:Y:S01]  /*7710*/  SHF.R.U64 R0, R4, R27, R5 ;  /* 0x0000001b04007219 */ /* 0x00afe20000001205 */
[----:B------:R-:W-:Y:S01]  /*7720*/  IMAD.MOV R13, RZ, RZ, -R13 ;  /* 0x000000ffff0d7224 */ /* 0x000fe200078e0a0d */
[----:B------:R-:W-:Y:S01]  /*7730*/  LOP3.LUT R5, R10, R25, RZ, 0xc0, !PT ;  /* 0x000000190a057212 */ /* 0x000fe200078ec0ff */
[----:B------:R-:W-:Y:S01]  /*7740*/  IMAD.MOV.U32 R4, RZ, RZ, 0x1 ;  /* 0x00000001ff047424 */ /* 0x000fe200078e00ff */
[----:B------:R-:W-:Y:S01]  /*7750*/  LOP3.LUT R12, R12, R7, RZ, 0xc0, !PT ;  /* 0x000000070c0c7212 */ /* 0x000fe200078ec0ff */
[----:B------:R-:W-:Y:S02]  /*7760*/  IMAD.MOV R3, RZ, RZ, -R0 ;  /* 0x000000ffff037224 */ /* 0x000fe400078e0a00 */
[----:B------:R-:W-:Y:S02]  /*7770*/  IMAD R0, R26, R0, R5 ;  /* 0x000000001a007224 */ /* 0x000fe400078e0205 */
[----:B--2---:R-:W-:-:S02]  /*7780*/  IMAD R3, R3, R30, R14 ;  /* 0x0000001e03037224 */ /* 0x004fc400078e020e */
[----:B------:R-:W-:Y:S02]  /*7790*/  @P0 IMAD R21, R15, R13, R24 ;  /* 0x0000000d0f150224 */ /* 0x000fe400078e0218 */
[----:B------:R-:W-:Y:S01]  /*77a0*/  IMAD R5, R3, R20, R12 ;  /* 0x0000001403057224 */ /* 0x000fe200078e020c */
[----:B------:R-:W-:Y:S01]  /*77b0*/  PRMT R3, R4, 0x7610, R3 ;  /* 0x0000761004037816 */ /* 0x000fe20000000003 */
[----:B------:R-:W-:-:S05]  /*77c0*/  IMAD R0, R0, R31, R21 ;  /* 0x0000001f00007224 */ /* 0x000fca00078e0215 */
[----:B------:R-:W-:Y:S02]  /*77d0*/  SEL R92, R5, R0, !P0 ;  /* 0x00000000055c7207 */ /* 0x000fe40004000000 */
[----:B------:R-:W-:-:S07]  /*77e0*/  SEL R0, R0, R5, !P0 ;  /* 0x0000000500007207 */ /* 0x000fce0004000000 */
.L_x_159:
[----:B------:R-:W-:Y:S01]  /*77f0*/  LOP3.LUT P0, RZ, R3, 0xff, RZ, 0xc0, !PT ;  /* 0x000000ff03ff7812 */ /* 0x000fe2000780c0ff */
[----:B------:R-:W-:-:S12]  /*7800*/  IMAD.MOV.U32 R96, RZ, RZ, R0 ;  /* 0x000000ffff607224 */ /* 0x000fd800078e0000 */
[----:B------:R-:W-:Y:S05]  /*7810*/  @P0 BRA `(.L_x_162) ;  /* 0xffffff9800800947 */ /* 0x000fea000383ffff */
[----:B------:R-:W-:Y:S05]  /*7820*/  EXIT ;  /* 0x000000000000794d */ /* 0x000fea0003800000 */
.L_x_7:
[----:B0-----:R-:W-:Y:S01]  /*7830*/  ULDC.64 UR4, c[0x0][0x650] ;  /* 0x0001940000047ab9 */ /* 0x001fe20000000a00 */
        /* <DEDUP_REMOVED lines=25> */
.L_x_164:
[----:B------:R-:W0:Y:S01]  /*79d0*/  LDC.64 R28, c[0x0][0x640] ;  /* 0x00019000ff1c7b82 */ /* 0x000e220000000a00 */
[-CC-:B------:R-:W-:Y:S01]  /*79e0*/  SHF.R.U64 R22, R12, R6.reuse, R13.reuse ;  /* 0x000000060c167219 */ /* 0x180fe2000000120d */
[----:B------:R-:W-:Y:S01]  /*79f0*/  IMAD.MOV.U32 R30, RZ, RZ, 0x1 ;  /* 0x00000001ff1e7424 */ /* 0x000fe200078e00ff */
[----:B------:R-:W-:Y:S02]  /*7a00*/  SHF.R.U32.HI R6, RZ, R6, R13 ;  /* 0x00000006ff067219 */ /* 0x000fe4000001160d */
        /* <DEDUP_REMOVED lines=8> */
[----:B------:R-:W-:Y:S01]  /*7a90*/  IMAD.IADD R9, R9, 0x1, R11 ;  /* 0x0000000109097824 */ /* 0x000fe200078e020b */
[----:B0-----:R-:W-:-:S04]  /*7aa0*/  ISETP.NE.U32.AND P0, PT, R28, RZ, PT ;  /* 0x000000ff1c00720c */ /* 0x001fc80003f05070 */
[----:B------:R-:W-:Y:S02]  /*7ab0*/  ISETP.NE.AND.EX P0, PT, R29, RZ, PT, P0 ;  /* 0x000000ff1d00720c */ /* 0x000fe40003f05300 */
[----:B------:R-:W0:Y:S01]  /*7ac0*/  LDC R20, c[0x0][0x600] ;  /* 0x00018000ff147b82 */ /* 0x000e220000000800 */
[-CC-:B-1----:R-:W-:Y:S01]  /*7ad0*/  SHF.R.U64 R14, R8, R10.reuse, R9.reuse ;  /* 0x0000000a080e7219 */ /* 0x182fe20000001209 */
[----:B------:R-:W-:Y:S01]  /*7ae0*/  IMAD.MOV.U32 R8, RZ, RZ, -0x1 ;  /* 0xffffffffff087424 */ /* 0x000fe200078e00ff */
[----:B------:R-:W-:-:S05]  /*7af0*/  SHF.R.U32.HI R9, RZ, R10, R9 ;  /* 0x0000000aff097219 */ /* 0x000fca0000011609 */
[----:B------:R-:W1:Y:S01]  /*7b00*/  LDC R26, c[0x0][0x648] ;  /* 0x00019200ff1a7b82 */ /* 0x000e620000000800 */
[-CC-:B--2---:R-:W-:Y:S02]  /*7b10*/  SHF.R.U64 R21, R14, R12.reuse, R9.reuse ;  /* 0x0000000c0e157219 */ /* 0x184fe40000001209 */
[----:B------:R-:W-:-:S05]  /*7b20*/  SHF.R.U32.HI R6, RZ, R12, R9 ;  /* 0x0000000cff067219 */ /* 0x000fca0000011609 */
[----:B------:R-:W2:Y:S01]  /*7b30*/  LDC R27, c[0x0][0x638] ;  /* 0x00018e00ff1b7b82 */ /* 0x000ea20000000800 */
[-C--:B---3--:R-:W-:Y:S02]  /*7b40*/  SHF.L.U32 R8, R8, R25.reuse, RZ ;  /* 0x0000001908087219 */ /* 0x088fe400000006ff */
[-CC-:B------:R-:W-:Y:S02]  /*7b50*/  SHF.R.U64 R23, R21, R25.reuse, R6.reuse ;  /* 0x0000001915177219 */ /* 0x180fe40000001206 */
[----:B------:R-:W-:Y:S02]  /*7b60*/  LOP3.LUT R32, RZ, R8, RZ, 0x33, !PT ;  /* 0x00000008ff207212 */ /* 0x000fe400078e33ff */
[----:B------:R-:W-:Y:S01]  /*7b70*/  SHF.R.U32.HI R9, RZ, R25, R6 ;  /* 0x00000019ff097219 */ /* 0x000fe20000011606 */
[----:B------:R-:W3:Y:S01]  /*7b80*/  LDC R31, c[0x0][0x610] ;  /* 0x00018400ff1f7b82 */ /* 0x000ee20000000800 */
[----:B------:R-:W-:Y:S01]  /*7b90*/  IMAD.MOV.U32 R8, RZ, RZ, R23 ;  /* 0x000000ffff087224 */ /* 0x000fe200078e0017 */
[----:B------:R-:W-:Y:S06]  /*7ba0*/  @!P0 BRA `(.L_x_165) ;  /* 0x0000000000288947 */ /* 0x000fec0003800000 */
        /* <DEDUP_REMOVED lines=10> */
.L_x_165:
[----:B------:R-:W-:Y:S02]  /*7c50*/  ISETP.NE.AND P0, PT, R2, 0x1, PT ;  /* 0x000000010200780c */ /* 0x000fe40003f05270 */
[----:B-1----:R-:W-:Y:S01]  /*7c60*/  SHF.R.U64 R6, R8, R26, R9 ;  /* 0x0000001a08067219 */ /* 0x002fe20000001209 */
[----:B0-----:R-:W-:Y:S01]  /*7c70*/  VIADD R9, R20, 0xffffffff ;  /* 0xffffffff14097836 */ /* 0x001fe20000000000 */
[----:B------:R-:W-:Y:S02]  /*7c80*/  SHF.L.U32 R30, R30, R25, RZ ;  /* 0x000000191e1e7219 */ /* 0x000fe400000006ff */
[----:B------:R-:W-:Y:S01]  /*7c90*/  LOP3.LUT R5, R21, R32, RZ, 0xc0, !PT ;  /* 0x0000002015057212 */ /* 0x000fe200078ec0ff */
[----:B------:R-:W-:-:S04]  /*7ca0*/  IMAD.MOV R8, RZ, RZ, -R6 ;  /* 0x000000ffff087224 */ /* 0x000fc800078e0a06 */
[----:B------:R-:W-:Y:S01]  /*7cb0*/  IMAD R6, R30, R6, R5 ;  /* 0x000000061e067224 */ /* 0x000fe200078e0205 */
[----:B------:R-:W-:Y:S01]  /*7cc0*/  LOP3.LUT R5, R14, R9, RZ, 0xc0, !PT ;  /* 0x000000090e057212 */ /* 0x000fe200078ec0ff */
[----:B------:R-:W-:Y:S02]  /*7cd0*/  @P0 IMAD R3, R7, R24, R4 ;  /* 0x0000001807030224 */ /* 0x000fe400078e0204 */
[----:B--2---:R-:W-:Y:S02]  /*7ce0*/  IMAD R4, R8, R27, R23 ;  /* 0x0000001b08047224 */ /* 0x004fe400078e0217 */
[----:B---3--:R-:W-:Y:S02]  /*7cf0*/  IMAD R3, R6, R31, R3 ;  /* 0x0000001f06037224 */ /* 0x008fe400078e0203 */
[----:B------:R-:W-:Y:S02]  /*7d00*/  IMAD R4, R4, R20, R5 ;  /* 0x0000001404047224 */ /* 0x000fe400078e0205 */
[----:B------:R-:W-:-:S02]  /*7d10*/  IMAD.MOV.U32 R8, RZ, RZ, 0x1 ;  /* 0x00000001ff087424 */ /* 0x000fc400078e00ff */
[----:B------:R-:W-:Y:S01]  /*7d20*/  IMAD.MOV.U32 R6, RZ, RZ, R22 ;  /* 0x000000ffff067224 */ /* 0x000fe200078e0016 */
[----:B------:R-:W-:Y:S02]  /*7d30*/  SEL R20, R4, R3, !P0 ;  /* 0x0000000304147207 */ /* 0x000fe40004000000 */
[----:B------:R-:W-:-:S07]  /*7d40*/  SEL R21, R3, R4, !P0 ;  /* 0x0000000403157207 */ /* 0x000fce0004000000 */
.L_x_163:
[----:B------:R-:W-:-:S08]  /*7d50*/  NOP ;  /* 0x0000000000007918 */ /* 0x000fd00000000000 */
[----:B------:R-:W0:-:S00]  /*7d60*/  USETMAXREG.DEALLOC.CTAPOOL 0x28 ;  /* 0x00000028000079c8 */ /* 0x000e0000080e0500 */
[----:B0-----:R-:W-:-:S13]  /*7d70*/  ISETP.NE.AND P0, PT, R0, RZ, PT ;  /* 0x000000ff0000720c */ /* 0x001fda0003f05270 */
[----:B------:R-:W-:Y:S05]  /*7d80*/  @P0 EXIT ;  /* 0x000000000000094d */ /* 0x000fea0003800000 */
[----:B------:R-:W-:Y:S01]  /*7d90*/  LOP3.LUT P0, RZ, R8, 0xff, RZ, 0xc0, !PT ;  /* 0x000000ff08ff7812 */ /* 0x000fe2000780c0ff */
[----:B------:R-:W-:Y:S02]  /*7da0*/  IMAD.MOV.U32 R0, RZ, RZ, 0x1 ;  /* 0x00000001ff007424 */ /* 0x000fe400078e00ff */
[----:B------:R-:W-:-:S10]  /*7db0*/  IMAD.MOV.U32 R3, RZ, RZ, RZ ;  /* 0x000000ffff037224 */ /* 0x000fd400078e00ff */
[----:B------:R-:W-:Y:S05]  /*7dc0*/  @!P0 BRA `(.L_x_166) ;  /* 0x0000000c00448947 */ /* 0x000fea0003800000 */
[----:B------:R-:W0:Y:S01]  /*7dd0*/  LDC R0, c[0x0][0x28c] ;  /* 0x0000a300ff007b82 */ /* 0x000e220000000800 */
[----:B------:R-:W1:Y:S01]  /*7de0*/  S2R R12, SR_CgaCtaId ;  /* 0x00000000000c7919 */ /* 0x000e620000008800 */
[----:B------:R-:W-:Y:S01]  /*7df0*/  ULDC UR5, c[0x0][0x600] ;  /* 0x0001800000057ab9 */ /* 0x000fe20000000800 */
[----:B------:R-:W-:Y:S01]  /*7e00*/  ULDC UR4, c[0x0][0xc] ;  /* 0x0000030000047ab9 */ /* 0x000fe20000000800 */
[----:B------:R-:W-:Y:S01]  /*7e10*/  UIADD3 UR16, UR5, -0x1, URZ ;  /* 0xffffffff05107890 */ /* 0x000fe2000fffe03f */
[----:B------:R-:W-:Y:S01]  /*7e20*/  BSSY B0, `(.L_x_166) ;  /* 0x00000cb000007945 */ /* 0x000fe20003800000 */
[----:B------:R-:W-:Y:S01]  /*7e30*/  ULDC UR6, c[0x0][0x658] ;  /* 0x0001960000067ab9 */ /* 0x000fe20000000800 */
[----:B------:R-:W-:Y:S01]  /*7e40*/  ULDC UR5, c[0x0][0x10] ;  /* 0x0000040000057ab9 */ /* 0x000fe20000000800 */
[----:B------:R-:W-:Y:S01]  /*7e50*/  UMOV UR7, 0xffffffff ;  /* 0xffffffff00077882 */ /* 0x000fe20000000000 */
[----:B------:R-:W-:Y:S01]  /*7e60*/  UMOV UR8, 0x1 ;  /* 0x0000000100087882 */ /* 0x000fe20000000000 */
[----:B------:R-:W-:Y:S01]  /*7e70*/  UIMAD.WIDE.U32 UR4, UR4, UR5, URZ ;  /* 0x00000005040472a5 */ /* 0x000fe2000f8e003f */
[----:B------:R-:W-:Y:S01]  /*7e80*/  IMAD.MOV.U32 R9, RZ, RZ, 0x1 ;  /* 0x00000001ff097424 */ /* 0x000fe200078e00ff */
[----:B------:R-:W-:Y:S01]  /*7e90*/  USHF.L.U32 UR7, UR7, UR6, URZ ;  /* 0x0000000607077299 */ /* 0x000fe2000800063f */
[----:B------:R-:W-:Y:S01]  /*7ea0*/  LOP3.LUT R8, R19, 0x2, RZ, 0xfc, !PT ;  /* 0x0000000213087812 */ /* 0x000fe200078efcff */
[----:B------:R-:W-:-:S02]  /*7eb0*/  USHF.L.U32 UR18, UR8, UR6, URZ ;  /* 0x0000000608127299 */ /* 0x000fc4000800063f */
[----:B------:R-:W-:Y:S01]  /*7ec0*/  ULOP3.LUT UR17, URZ, UR7, URZ, 0x33, !UPT ;  /* 0x000000073f117292 */ /* 0x000fe2000f8e333f */
[----:B------:R-:W-:Y:S01]  /*7ed0*/  ULDC UR6, c[0x0][0x14] ;  /* 0x0000050000067ab9 */ /* 0x000fe20000000800 */
[----:B------:R-:W-:Y:S01]  /*7ee0*/  ULDC.64 UR22, c[0x0][0x198] ;  /* 0x0000660000167ab9 */ /* 0x000fe20000000a00 */
[----:B------:R-:W-:Y:S02]  /*7ef0*/  UIMAD.WIDE.U32 UR20, UR4, UR6, URZ ;  /* 0x00000006041472a5 */ /* 0x000fe4000f8e003f */
[----:B------:R-:W-:Y:S01]  /*7f00*/  UIMAD UR13, UR5, UR6, URZ ;  /* 0x00000006050d72a4 */ /* 0x000fe2000f8e023f */
[----:B0-----:R-:W-:-:S03]  /*7f10*/  VIADD R0, R0, 0x3f ;  /* 0x0000003f00007836 */ /* 0x001fc60000000000 */
[----:B------:R-:W-:Y:S02]  /*7f20*/  UIADD3 UR13, UR21, UR13, URZ ;  /* 0x0000000d150d7290 */ /* 0x000fe4000fffe03f */
[----:B------:R-:W-:-:S04]  /*7f30*/  SHF.R.S32.HI R3, RZ, 0x1f, R0 ;  /* 0x0000001fff037819 */ /* 0x000fc80000011400 */
[----:B------:R-:W-:Y:S01]  /*7f40*/  LEA.HI R10, R3, R0, RZ, 0x6 ;  /* 0x00000000030a7211 */ /* 0x000fe200078f30ff */
[C---:B-1----:R-:W-:Y:S02]  /*7f50*/  IMAD.SHL.U32 R11, R12.reuse, 0x20, RZ ;  /* 0x000000200c0b7824 */ /* 0x042fe400078e00ff */
[----:B------:R-:W-:Y:S01]  /*7f60*/  IMAD.SHL.U32 R12, R12, 0x800, RZ ;  /* 0x000008000c0c7824 */ /* 0x000fe200078e00ff */
[----:B------:R-:W-:Y:S01]  /*7f70*/  SHF.R.S32.HI R10, RZ, 0x6, R10 ;  /* 0x00000006ff0a7819 */ /* 0x000fe2000001140a */
[----:B------:R-:W-:Y:S01]  /*7f80*/  IMAD.MOV.U32 R0, RZ, RZ, 0x1 ;  /* 0x00000001ff007424 */ /* 0x000fe200078e00ff */
[----:B------:R-:W-:Y:S01]  /*7f90*/  LOP3.LUT R11, R11, 0x20, RZ, 0xc0, !PT ;  /* 0x000000200b0b7812 */ /* 0x000fe200078ec0ff */
[----:B------:R-:W-:Y:S01]  /*7fa0*/  IMAD.MOV.U32 R3, RZ, RZ, RZ ;  /* 0x000000ffff037224 */ /* 0x000fe200078e00ff */
[----:B------:R-:W-:Y:S01]  /*7fb0*/  LOP3.LUT R12, R12, 0x800, RZ, 0xc0, !PT ;  /* 0x000008000c0c7812 */ /* 0x000fe200078ec0ff */
[----:B------:R-:W-:-:S07]  /*7fc0*/  VIADD R13, R10, 0x1 ;  /* 0x000000010a0d7836 */ /* 0x000fce0000000000 */
.L_x_177:
[----:B------:R-:W-:-:S03]  /*7fd0*/  UMOV UR4, 0xffffffff ;  /* 0xffffffff00047882 */ /* 0x000fc60000000000 */
[----:B------:R-:W-:Y:S05]  /*7fe0*/  BRA.DIV UR4, `(.L_x_167) ;  /* 0x0000000e04c87947 */ /* 0x000fea000b800000 */
[----:B------:R-:W-:-:S13]  /*7ff0*/  ELECT P6, URZ, PT ;  /* 0x00000000003f782f */ /* 0x000fda00038c0000 */
.L_x_189:
[----:B------:R-:W0:Y:S01]  /*8000*/  LDC R4, c[0x0][0x28c] ;  /* 0x0000a300ff047b82 */ /* 0x000e220000000800 */
[----:B------:R-:W-:Y:S01]  /*8010*/  BSSY B1, `(.L_x_168) ;  /* 0x0000038000017945 */ /* 0x000fe20003800000 */
[----:B0-----:R-:W-:-:S13]  /*8020*/  ISETP.LT.OR P6, PT, R4, 0x1, !P6 ;  /* 0x000000010400780c */ /* 0x001fda00077c1670 */
[----:B------:R-:W-:Y:S05]  /*8030*/  @P6 BRA `(.L_x_169) ;  /* 0x0000000000d46947 */ /* 0x000fea0003800000 */
[----:B------:R-:W-:Y:S02]  /*8040*/  IMAD R20, R20, 0x40, R11 ;  /* 0x0000004014147824 */ /* 0x000fe400078e020b */
[----:B------:R-:W-:Y:S02]  /*8050*/  IMAD.SHL.U32 R21, R21, 0x100, RZ ;  /* 0x0000010015157824 */ /* 0x000fe400078e00ff */
[----:B------:R-:W-:Y:S02]  /*8060*/  IMAD.MOV.U32 R24, RZ, RZ, RZ ;  /* 0x000000ffff187224 */ /* 0x000fe400078e00ff */
[----:B------:R-:W-:Y:S02]  /*8070*/  IMAD.MOV.U32 R4, RZ, RZ, R13 ;  /* 0x000000ffff047224 */ /* 0x000fe400078e000d */
[----:B------:R-:W-:Y:S02]  /*8080*/  IMAD.MOV.U32 R5, RZ, RZ, R0 ;  /* 0x000000ffff057224 */ /* 0x000fe400078e0000 */
[----:B------:R-:W-:-:S07]  /*8090*/  IMAD.MOV.U32 R7, RZ, RZ, R3 ;  /* 0x000000ffff077224 */ /* 0x000fce00078e0003 */
.L_x_172:
[----:B------:R-:W0:Y:S01]  /*80a0*/  S2R R15, SR_CgaCtaId ;  /* 0x00000000000f7919 */ /* 0x000e220000008800 */
[----:B------:R-:W-:Y:S02]  /*80b0*/  MOV R14, 0x400 ;  /* 0x00000400000e7802 */ /* 0x000fe40000000f00 */
[----:B------:R-:W-:Y:S02]  /*80c0*/  LOP3.LUT P1, RZ, R18, 0x7f, RZ, 0xc0, !PT ;  /* 0x0000007f12ff7812 */ /* 0x000fe4000782c0ff */
[----:B0-----:R-:W-:Y:S02]  /*80d0*/  LEA R22, R15, R14, 0x18 ;  /* 0x0000000e0f167211 */ /* 0x001fe400078ec0ff */
[----:B------:R-:W-:-:S09]  /*80e0*/  SHF.L.U32 R14, R5, 0x1f, RZ ;  /* 0x0000001f050e7819 */ /* 0x000fd200000006ff */
[----:B------:R-:W0:Y:S01]  /*80f0*/  @!P1 LDC R15, c[0x0][0x500] ;  /* 0x00014000ff0f9b82 */ /* 0x000e220000000800 */
[----:B------:R-:W-:-:S04]  /*8100*/  IMAD R23, R7, 0x8, R22 ;  /* 0x0000000807177824 */ /* 0x000fc800078e0216 */
[----:B------:R-:W1:Y:S02]  /*8110*/  SYNCS.PHASECHK.TRANS64.TRYWAIT P0, [R23+URZ+0x28], R14 ;  /* 0x0000280e170075a7 */ /* 0x000e64000800017f */
[----:B-1----:R-:W-:Y:S05]  /*8120*/  @!P0 BRA `(.L_x_170) ;  /* 0x0000000c00988947 */ /* 0x002fea0003800000 */
.L_x_190:
[----:B-1----:R-:W-:Y:S01]  /*8130*/  PRMT R14, R8, 0x9910, RZ ;  /* 0x00009910080e7816 */ /* 0x002fe200000000ff */
[----:B0-----:R0:W-:Y:S03]  /*8140*/  @!P1 SYNCS.ARRIVE.TRANS64 RZ, [R23+URZ], R15 ;  /* 0x0000000f17ff99a7 */ /* 0x0011e6000800003f */
[----:B------:R-:W-:-:S13]  /*8150*/  ISETP.NE.AND P0, PT, R14, 0x2, PT ;  /* 0x000000020e00780c */ /* 0x000fda0003f05270 */
[----:B0-----:R-:W-:Y:S05]  /*8160*/  @P0 BRA `(.L_x_171) ;  /* 0x0000000000040947 */ /* 0x001fea0003800000 */
[----:B------:R-:W-:Y:S01]  /*8170*/  BPT.TRAP 0x1 ;  /* 0x000000040000795c */ /* 0x000fe20000300000 */
.L_x_171:
[----:B------:R-:W-:Y:S01]  /*8180*/  IMAD R14, R7, 0x1000, R12 ;  /* 0x00001000070e7824 */ /* 0x000fe200078e020c */
[----:B------:R-:W-:Y:S01]  /*8190*/  R2UR UR9, R23 ;  /* 0x00000000170972ca */ /* 0x000fe200000e0000 */
[--C-:B------:R-:W-:Y:S01]  /*81a0*/  IMAD R15, R7, 0x8000, R22.reuse ;  /* 0x00008000070f7824 */ /* 0x100fe200078e0216 */
[----:B------:R-:W-:Y:S01]  /*81b0*/  UIADD3 UR4, UP0, UR22, 0xf0, URZ ;  /* 0x000000f016047890 */ /* 0x000fe2000ff1e03f */
[----:B------:R-:W-:Y:S01]  /*81c0*/  IMAD R14, R14, 0x2, R22 ;  /* 0x000000020e0e7824 */ /* 0x000fe200078e0216 */
[----:B------:R-:W-:Y:S01]  /*81d0*/  R2UR UR11, R21 ;  /* 0x00000000150b72ca */ /* 0x000fe200000e0000 */
[----:B------:R-:W-:Y:S01]  /*81e0*/  VIADD R4, R4, 0xffffffff ;  /* 0xffffffff04047836 */ /* 0x000fe20000000000 */
[----:B------:R-:W-:Y:S01]  /*81f0*/  R2UR UR5, R15 ;  /* 0x000000000f0572ca */ /* 0x000fe200000e0000 */
[----:B------:R-:W-:Y:S01]  /*8200*/  UIADD3 UR24, UP1, UR22, 0x1f0, URZ ;  /* 0x000001f016187890 */ /* 0x000fe2000ff3e03f */
[----:B------:R-:W-:Y:S01]  /*8210*/  R2UR UR8, R14 ;  /* 0x000000000e0872ca */ /* 0x000fe200000e0000 */
[----:B------:R-:W-:Y:S01]  /*8220*/  VIADD R7, R7, 0x1 ;  /* 0x0000000107077836 */ /* 0x000fe20000000000 */
[----:B------:R-:W-:Y:S01]  /*8230*/  R2UR UR10, R24 ;  /* 0x00000000180a72ca */ /* 0x000fe200000e0000 */
[----:B------:R-:W-:Y:S01]  /*8240*/  UIADD3.X UR25, URZ, UR23, URZ, UP1, !UPT ;  /* 0x000000173f197290 */ /* 0x000fe20008ffe43f */
[----:B------:R-:W-:Y:S01]  /*8250*/  R2UR UR12, R6 ;  /* 0x00000000060c72ca */ /* 0x000fe200000e0000 */
[----:B------:R-:W-:Y:S01]  /*8260*/  UMOV UR6, 0x0 ;  /* 0x0000000000067882 */ /* 0x000fe20000000000 */
[----:B------:R-:W-:Y:S01]  /*8270*/  R2UR UR19, R20 ;  /* 0x00000000141372ca */ /* 0x000fe200000e0000 */
[----:B------:R-:W-:Y:S01]  /*8280*/  UMOV UR7, 0x10000000 ;  /* 0x1000000000077882 */ /* 0x000fe20000000000 */
[----:B------:R-:W-:Y:S01]  /*8290*/  ISETP.GT.AND P1, PT, R4, 0x1, PT ;  /* 0x000000010400780c */ /* 0x000fe20003f24270 */
[----:B------:R-:W-:Y:S01]  /*82a0*/  UMOV UR26, 0x30000 ;  /* 0x00030000001a7882 */ /* 0x000fe20000000000 */
[C---:B------:R-:W-:Y:S01]  /*82b0*/  ISETP.NE.AND P0, PT, R7.reuse, 0x5, PT ;  /* 0x000000050700780c */ /* 0x040fe20003f05270 */
[----:B------:R-:W-:Y:S01]  /*82c0*/  UIADD3 UR14, UR5, 0x100, URZ ;  /* 0x00000100050e7890 */ /* 0x000fe2000fffe03f */
[----:B------:R-:W-:Y:S01]  /*82d0*/  VIADD R24, R24, 0x40 ;  /* 0x0000004018187836 */ /* 0x000fe20000000000 */
[----:B------:R-:W-:Y:S01]  /*82e0*/  UIADD3.X UR5, URZ, UR23, URZ, UP0, !UPT ;  /* 0x000000173f057290 */ /* 0x000fe200087fe43f */
[----:B------:R-:W-:Y:S01]  /*82f0*/  SEL R14, RZ, 0x1, P0 ;  /* 0x00000001ff0e7807 */ /* 0x000fe20000000000 */
[----:B------:R-:W-:Y:S01]  /*8300*/  UIADD3 UR15, UR8, 0x28100, URZ ;  /* 0x00028100080f7890 */ /* 0x000fe2000fffe03f */
[----:B------:R-:W-:-:S02]  /*8310*/  SEL R7, R7, RZ, P0 ;  /* 0x000000ff07077207 */ /* 0x000fc40000000000 */
[----:B------:R-:W-:Y:S01]  /*8320*/  UMOV UR8, UR14 ;  /* 0x0000000e00087c82 */ /* 0x000fe20008000000 */
[----:B------:R-:W-:-:S03]  /*8330*/  LOP3.LUT R5, R5, R14, RZ, 0x3c, !PT ;  /* 0x0000000e05057212 */ /* 0x000fc600078e3cff */
[----:B------:R0:W-:Y:S02]  /*8340*/  UTMALDG.3D [UR8], [UR4], desc[UR6] ;  /* 0x00000608040075b4 */ /* 0x0001e40008011000 */
[----:B0-----:R-:W-:Y:S01]  /*8350*/  UMOV UR8, UR15 ;  /* 0x0000000f00087c82 */ /* 0x001fe20008000000 */
[----:B------:R-:W-:Y:S02]  /*8360*/  UMOV UR11, UR19 ;  /* 0x00000013000b7c82 */ /* 0x000fe40008000000 */
[----:B------:R0:W-:Y:S02]  /*8370*/  UTMALDG.3D.MULTICAST [UR8], [UR24], UR26, desc[UR6] ;  /* 0x00000608180073b4 */ /* 0x0001e4000801181a */
[----:B0-----:R-:W-:Y:S05]  /*8380*/  @P1 BRA `(.L_x_172) ;  /* 0xfffffffc00441947 */ /* 0x001fea000383ffff */
.L_x_169:
[----:B------:R-:W-:Y:S05]  /*8390*/  BSYNC B1 ;  /* 0x0000000000017941 */ /* 0x000fea0003800000 */
.L_x_168:
[----:B------:R-:W-:Y:S01]  /*83a0*/  LOP3.LUT P1, RZ, R9, 0xff, RZ, 0xc0, !PT ;  /* 0x000000ff09ff7812 */ /* 0x000fe2000782c0ff */
[C---:B------:R-:W-:Y:S01]  /*83b0*/  IMAD.IADD R6, R10.reuse, 0x1, R3 ;  /* 0x000000010a067824 */ /* 0x040fe200078e0203 */
[----:B------:R-:W-:Y:S01]  /*83c0*/  ULDC.64 UR4, c[0x0][0x650] ;  /* 0x0001940000047ab9 */ /* 0x000fe20000000a00 */
[----:B------:R-:W-:Y:S01]  /*83d0*/  ISETP.GE.U32.AND P2, PT, R10, 0x5, PT ;  /* 0x000000050a00780c */ /* 0x000fe20003f46070 */
[----:B------:R-:W-:Y:S01]  /*83e0*/  BSSY B1, `(.L_x_173) ;  /* 0x000006c000017945 */ /* 0x000fe20003800000 */
[----:B------:R-:W-:Y:S01]  /*83f0*/  IMAD.MOV.U32 R21, RZ, RZ, -0x1 ;  /* 0xffffffffff157424 */ /* 0x000fe200078e00ff */
[----:B------:R-:W-:Y:S01]  /*8400*/  ISETP.GT.U32.AND P0, PT, R6, 0x4, PT ;  /* 0x000000040600780c */ /* 0x000fe20003f04070 */
[----:B------:R-:W-:Y:S01]  /*8410*/  IMAD.MOV.U32 R20, RZ, RZ, -0x1 ;  /* 0xffffffffff147424 */ /* 0x000fe200078e00ff */
[----:B------:R-:W-:Y:S02]  /*8420*/  PRMT R9, RZ, 0x7610, R9 ;  /* 0x00007610ff097816 */ /* 0x000fe40000000009 */
[----:B------:R-:W-:-:S03]  /*8430*/  ISETP.LT.U32.AND P0, PT, R10, 0x5, P0 ;  /* 0x000000050a00780c */ /* 0x000fc60000701070 */
[----:B------:R-:W0:Y:S01]  /*8440*/  @P1 S2R R5, SR_CgaCtaId ;  /* 0x0000000000051919 */ /* 0x000e220000008800 */
[----:B------:R-:W-:-:S04]  /*8450*/  @P1 MOV R4, 0x400 ;  /* 0x0000040000041802 */ /* 0x000fc80000000f00 */
[----:B0-----:R-:W-:Y:S01]  /*8460*/  @P1 LEA R3, R5, R4, 0x18 ;  /* 0x0000000405031211 */ /* 0x001fe200078ec0ff */
[----:B------:R-:W-:-:S03]  /*8470*/  IMAD.WIDE.U32 R4, R6, -0x33333333, RZ ;  /* 0xcccccccd06047825 */ /* 0x000fc600078e00ff */
[----:B------:R0:W-:Y:S01]  /*8480*/  @P1 SYNCS.ARRIVE.TRANS64.A1T0 RZ, [R3+URZ+0x68], RZ ;  /* 0x000068ff03ff19a7 */ /* 0x0001e2000810003f */
[----:B------:R-:W-:Y:S02]  /*8490*/  IADD3 R16, P1, R16, UR20, RZ ;  /* 0x0000001410107c10 */ /* 0x000fe4000ff3e0ff */
[----:B------:R-:W-:Y:S02]  /*84a0*/  SHF.R.U32.HI R5, RZ, 0x2, R5 ;  /* 0x00000002ff057819 */ /* 0x000fe40000011605 */
[----:B------:R-:W-:Y:S02]  /*84b0*/  IADD3.X R17, R17, UR13, RZ, P1, !PT ;  /* 0x0000000d11117c10 */ /* 0x000fe40008ffe4ff */
[----:B------:R-:W-:Y:S02]  /*84c0*/  PRMT R4, RZ, 0x7610, R4 ;  /* 0x00007610ff047816 */ /* 0x000fe40000000004 */
[----:B0-----:R-:W-:Y:S02]  /*84d0*/  SEL R3, RZ, 0x1, !P0 ;  /* 0x00000001ff037807 */ /* 0x001fe40004000000 */
[----:B------:R-:W-:-:S02]  /*84e0*/  ISETP.GE.U32.AND P0, PT, R16, UR4, PT ;  /* 0x0000000410007c0c */ /* 0x000fc4000bf06070 */
[----:B------:R-:W-:Y:S01]  /*84f0*/  LOP3.LUT R0, R0, R3, RZ, 0x3c, !PT ;  /* 0x0000000300007212 */ /* 0x000fe200078e3cff */
[----:B------:R-:W-:Y:S01]  /*8500*/  IMAD R3, R5, -0x5, R6 ;  /* 0xfffffffb05037824 */ /* 0x000fe200078e0206 */
[----:B------:R-:W-:Y:S01]  /*8510*/  ISETP.GE.U32.AND.EX P0, PT, R17, UR5, PT, P0 ;  /* 0x0000000511007c0c */ /* 0x000fe2000bf06100 */
[----:B------:R-:W-:Y:S01]  /*8520*/  IMAD.MOV.U32 R6, RZ, RZ, -0x1 ;  /* 0xffffffffff067424 */ /* 0x000fe200078e00ff */
[----:B------:R-:W-:-:S11]  /*8530*/  @P2 LOP3.LUT R0, R0, 0x1, R5, 0x78, !PT ;  /* 0x0000000100002812 */ /* 0x000fd600078e7805 */
[----:B------:R-:W-:Y:S05]  /*8540*/  @P0 BRA `(.L_x_174) ;  /* 0x0000000400540947 */ /* 0x000fea0003800000 */
[----:B------:R-:W0:Y:S01]  /*8550*/  S2R R15, SR_CTAID.X ;  /* 0x00000000000f7919 */ /* 0x000e220000002500 */
[----:B------:R-:W-:Y:S01]  /*8560*/  ULDC.64 UR4, c[0x0][0x628] ;  /* 0x00018a0000047ab9 */ /* 0x000fe20000000a00 */
[----:B------:R-:W-:Y:S01]  /*8570*/  ULDC UR7, c[0x0][0x630] ;  /* 0x00018c0000077ab9 */ /* 0x000fe20000000800 */
[----:B------:R-:W-:Y:S01]  /*8580*/  ISETP.NE.U32.AND P0, PT, RZ, UR4, PT ;  /* 0x00000004ff007c0c */ /* 0x000fe2000bf05070 */
[----:B------:R-:W1:Y:S01]  /*8590*/  S2R R20, SR_CTAID.Y ;  /* 0x0000000000147919 */ /* 0x000e620000002600 */
[----:B------:R-:W-:Y:S01]  /*85a0*/  ULDC UR8, c[0x0][0x150] ;  /* 0x0000540000087ab9 */ /* 0x000fe20000000800 */
[----:B------:R-:W-:Y:S01]  /*85b0*/  IMAD.MOV.U32 R4, RZ, RZ, R16 ;  /* 0x000000ffff047224 */ /* 0x000fe200078e0010 */
[----:B------:R-:W-:Y:S01]  /*85c0*/  ISETP.NE.AND.EX P0, PT, RZ, UR5, PT, P0 ;  /* 0x00000005ff007c0c */ /* 0x000fe2000bf05300 */
[----:B------:R-:W-:Y:S01]  /*85d0*/  IMAD.MOV.U32 R5, RZ, RZ, R17 ;  /* 0x000000ffff057224 */ /* 0x000fe200078e0011 */
[----:B0-----:R-:W-:-:S11]  /*85e0*/  I2FP.F32.U32 R22, R15 ;  /* 0x0000000f00167245 */ /* 0x001fd60000201000 */
[----:B------:R-:W-:Y:S05]  /*85f0*/  @!P0 BRA `(.L_x_175) ;  /* 0x0000000000288947 */ /* 0x000fea0003800000 */
[----:B------:R-:W-:Y:S02]  /*8600*/  ULDC UR6, c[0x0][0x634] ;  /* 0x00018d0000067ab9 */ /* 0x000fe40000000800 */
[----:B------:R-:W-:-:S05]  /*8610*/  IADD3 R5, P0, R16, UR6, RZ ;  /* 0x0000000610057c10 */ /* 0x000fca000ff1e0ff */
[----:B------:R-:W-:-:S04]  /*8620*/  IMAD.X R21, RZ, RZ, R17, P0 ;  /* 0x000000ffff157224 */ /* 0x000fc800000e0611 */
[----:B------:R-:W-:-:S04]  /*8630*/  IMAD.WIDE.U32 R6, R21, UR4, RZ ;  /* 0x0000000415067c25 */ /* 0x000fc8000f8e00ff */
[----:B------:R-:W-:-:S04]  /*8640*/  IMAD.WIDE.U32 R6, P0, R5, UR5, R6 ;  /* 0x0000000505067c25 */ /* 0x000fc8000f800006 */
[----:B------:R-:W-:-:S04]  /*8650*/  IMAD.WIDE.U32 R4, R5, UR4, RZ ;  /* 0x0000000405047c25 */ /* 0x000fc8000f8e00ff */
[----:B------:R-:W-:Y:S01]  /*8660*/  IMAD.MOV.U32 R4, RZ, RZ, R7 ;  /* 0x000000ffff047224 */ /* 0x000fe200078e0007 */
[----:B------:R-:W-:Y:S01]  /*8670*/  IADD3 RZ, P1, R5, R6, RZ ;  /* 0x0000000605ff7210 */ /* 0x000fe20007f3e0ff */
[----:B------:R-:W-:-:S04]  /*8680*/  IMAD.X R5, RZ, RZ, RZ, P0 ;  /* 0x000000ffff057224 */ /* 0x000fc800000e06ff */
[----:B------:R-:W-:-:S08]  /*8690*/  IMAD.WIDE.U32.X R4, R21, UR5, R4, P1 ;  /* 0x0000000515047c25 */ /* 0x000fd000088e0404 */
.L_x_175:
[--C-:B------:R-:W-:Y:S01]  /*86a0*/  SHF.R.U64 R14, R4, UR7, R5.reuse ;  /* 0x00000007040e7c19 */ /* 0x100fe20008001205 */
[----:B------:R-:W-:Y:S01]  /*86b0*/  FMUL R22, R22, UR8 ;  /* 0x0000000816167c20 */ /* 0x000fe20008400000 */
[----:B------:R-:W-:Y:S01]  /*86c0*/  SHF.R.U32.HI R4, RZ, UR7, R5 ;  /* 0x00000007ff047c19 */ /* 0x000fe20008011605 */
[----:B------:R-:W0:Y:S01]  /*86d0*/  LDC R6, c[0x0][0x144] ;  /* 0x00005100ff067b82 */ /* 0x000e220000000800 */
[----:B------:R-:W-:Y:S01]  /*86e0*/  IADD3 R5, P0, RZ, -R14, RZ ;  /* 0x8000000eff057210 */ /* 0x000fe20007f1e0ff */
[----:B------:R-:W-:Y:S01]  /*86f0*/  ULDC UR6, c[0x0][0x154] ;  /* 0x0000550000067ab9 */ /* 0x000fe20000000800 */
[----:B-1----:R-:W-:Y:S01]  /*8700*/  I2FP.F32.U32 R7, R20 ;  /* 0x0000001400077245 */ /* 0x002fe20000201000 */
[----:B------:R-:W1:Y:S01]  /*8710*/  F2I.U32.TRUNC.NTZ R22, R22 ;  /* 0x0000001600167305 */ /* 0x000e62000020f000 */
[----:B------:R-:W-:Y:S01]  /*8720*/  ULDC.64 UR4, c[0x0][0x620] ;  /* 0x0001880000047ab9 */ /* 0x000fe20000000a00 */
[----:B------:R-:W-:Y:S01]  /*8730*/  IMAD.X R4, RZ, RZ, ~R4, P0 ;  /* 0x000000ffff047224 */ /* 0x000fe200000e0e04 */
[----:B------:R-:W-:Y:S01]  /*8740*/  ISETP.NE.AND P2, PT, R2, 0x1, PT ;  /* 0x000000010200780c */ /* 0x000fe20003f45270 */
[----:B------:R-:W-:Y:S01]  /*8750*/  FMUL R23, R7, UR6 ;  /* 0x0000000607177c20 */ /* 0x000fe20008400000 */
[----:B------:R-:W2:Y:S01]  /*8760*/  LDC R25, c[0x0][0x148] ;  /* 0x00005200ff197b82 */ /* 0x000ea20000000800 */
[----:B------:R-:W-:Y:S01]  /*8770*/  IMAD R4, R4, UR4, RZ ;  /* 0x0000000404047c24 */ /* 0x000fe2000f8e02ff */
[----:B------:R-:W-:-:S02]  /*8780*/  ULDC.64 UR6, c[0x0][0x640] ;  /* 0x0001900000067ab9 */ /* 0x000fc40000000a00 */
[----:B------:R-:W-:Y:S01]  /*8790*/  ISETP.NE.U32.AND P0, PT, RZ, UR6, PT ;  /* 0x00000006ff007c0c */ /* 0x000fe2000bf05070 */
[----:B------:R-:W3:Y:S01]  /*87a0*/  F2I.U32.TRUNC.NTZ R23, R23 ;  /* 0x0000001700177305 */ /* 0x000ee2000020f000 */
[C---:B------:R-:W-:Y:S02]  /*87b0*/  IMAD R7, R5.reuse, UR5, R4 ;  /* 0x0000000505077c24 */ /* 0x040fe4000f8e0204 */
[----:B------:R-:W-:Y:S01]  /*87c0*/  IMAD.WIDE.U32 R4, R5, UR4, R16 ;  /* 0x0000000405047c25 */ /* 0x000fe2000f8e0010 */
[----:B------:R-:W-:Y:S01]  /*87d0*/  ULDC UR4, c[0x0][0x618] ;  /* 0x0001860000047ab9 */ /* 0x000fe20000000800 */
[----:B------:R-:W-:Y:S02]  /*87e0*/  ISETP.NE.AND.EX P0, PT, RZ, UR7, PT, P0 ;  /* 0x00000007ff007c0c */ /* 0x000fe4000bf05300 */
[----:B------:R-:W-:Y:S02]  /*87f0*/  IMAD.IADD R5, R5, 0x1, R7 ;  /* 0x0000000105057824 */ /* 0x000fe400078e0207 */
[----:B-1----:R-:W-:-:S03]  /*8800*/  IMAD.MOV R22, RZ, RZ, -R22 ;  /* 0x000000ffff167224 */ /* 0x002fc600078e0a16 */
[----:B------:R-:W-:Y:S01]  /*8810*/  SHF.R.U64 R21, R4, UR4, R5 ;  /* 0x0000000404157c19 */ /* 0x000fe20008001205 */
[----:B0-----:R-:W-:Y:S01]  /*8820*/  IMAD R15, R6, R22, R15 ;  /* 0x00000016060f7224 */ /* 0x001fe200078e020f */
[----:B------:R-:W-:Y:S01]  /*8830*/  SHF.R.U32.HI R4, RZ, UR4, R5 ;  /* 0x00000004ff047c19 */ /* 0x000fe20008011605 */
[----:B------:R-:W-:Y:S01]  /*8840*/  ULDC UR4, c[0x0][0x608] ;  /* 0x0001820000047ab9 */ /* 0x000fe20000000800 */
[----:B---3--:R-:W-:Y:S02]  /*8850*/  IMAD.MOV R6, RZ, RZ, -R23 ;  /* 0x000000ffff067224 */ /* 0x008fe400078e0a17 */
[--C-:B------:R-:W-:Y:S02]  /*8860*/  SHF.R.U64 R22, R21, UR4, R4.reuse ;  /* 0x0000000415167c19 */ /* 0x100fe40008001204 */
[----:B------:R-:W-:Y:S01]  /*8870*/  SHF.R.U32.HI R5, RZ, UR4, R4 ;  /* 0x00000004ff057c19 */ /* 0x000fe20008011604 */
[----:B------:R-:W-:Y:S01]  /*8880*/  ULDC UR4, c[0x0][0x658] ;  /* 0x0001960000047ab9 */ /* 0x000fe20000000800 */
[----:B--2---:R-:W-:-:S02]  /*8890*/  @P2 IMAD R15, R25, R6, R20 ;  /* 0x00000006190f2224 */ /* 0x004fc400078e0214 */
[--C-:B------:R-:W-:Y:S02]  /*88a0*/  SHF.R.U64 R20, R22, UR4, R5.reuse ;  /* 0x0000000416147c19 */ /* 0x100fe40008001205 */
[----:B------:R-:W-:-:S03]  /*88b0*/  SHF.R.U32.HI R23, RZ, UR4, R5 ;  /* 0x00000004ff177c19 */ /* 0x000fc60008011605 */
[----:B------:R-:W-:Y:S02]  /*88c0*/  IMAD.MOV.U32 R6, RZ, RZ, R20 ;  /* 0x000000ffff067224 */ /* 0x000fe400078e0014 */
[----:B------:R-:W-:Y:S01]  /*88d0*/  IMAD.MOV.U32 R5, RZ, RZ, R23 ;  /* 0x000000ffff057224 */ /* 0x000fe200078e0017 */
[----:B------:R-:W-:Y:S06]  /*88e0*/  @!P0 BRA `(.L_x_176) ;  /* 0x00000000002c8947 */ /* 0x000fec0003800000 */
        /* <DEDUP_REMOVED lines=9> */
[----:B------:R-:W-:-:S04]  /*8980*/  IMAD.WIDE.U32.X R4, R23, UR7, R4, P1 ;  /* 0x0000000717047c25 */ /* 0x000fc800088e0404 */
[----:B------:R-:W-:-:S07]  /*8990*/  IMAD.MOV.U32 R6, RZ, RZ, R4 ;  /* 0x000000ffff067224 */ /* 0x000fce00078e0004 */
.L_x_176:
[----:B------:R-:W-:Y:S01]  /*89a0*/  ULDC UR4, c[0x0][0x648] ;  /* 0x0001920000047ab9 */ /* 0x000fe20000000800 */
[----:B------:R-:W-:Y:S01]  /*89b0*/  LOP3.LUT R4, R22, UR17, RZ, 0xc0, !PT ;  /* 0x0000001116047c12 */ /* 0x000fe2000f8ec0ff */
[----:B------:R-:W-:Y:S01]  /*89c0*/  ULDC UR5, c[0x0][0x610] ;  /* 0x0001840000057ab9 */ /* 0x000fe20000000800 */
[----:B------:R-:W-:Y:S01]  /*89d0*/  SHF.R.U64 R5, R6, UR4, R5 ;  /* 0x0000000406057c19 */ /* 0x000fe20008001205 */
[----:B------:R-:W-:Y:S01]  /*89e0*/  ULDC UR4, c[0x0][0x638] ;  /* 0x00018e0000047ab9 */ /* 0x000fe20000000800 */
[----:B------:R-:W-:-:S03]  /*89f0*/  LOP3.LUT R21, R21, UR16, RZ, 0xc0, !PT ;  /* 0x0000001015157c12 */ /* 0x000fc6000f8ec0ff */
[----:B------:R-:W-:Y:S02]  /*8a00*/  IMAD.MOV R7, RZ, RZ, -R5 ;  /* 0x000000ffff077224 */ /* 0x000fe400078e0a05 */
[----:B------:R-:W-:Y:S02]  /*8a10*/  IMAD R4, R5, UR18, R4 ;  /* 0x0000001205047c24 */ /* 0x000fe4000f8e0204 */
[----:B------:R-:W-:Y:S01]  /*8a20*/  IMAD R20, R7, UR4, R20 ;  /* 0x0000000407147c24 */ /* 0x000fe2000f8e0214 */
[----:B------:R-:W-:Y:S01]  /*8a30*/  ULDC UR4, c[0x0][0x600] ;  /* 0x0001800000047ab9 */ /* 0x000fe20000000800 */
[----:B------:R-:W-:Y:S02]  /*8a40*/  IMAD R15, R4, UR5, R15 ;  /* 0x00000005040f7c24 */ /* 0x000fe4000f8e020f */
[----:B------:R-:W-:Y:S02]  /*8a50*/  IMAD R6, R20, UR4, R21 ;  /* 0x0000000414067c24 */ /* 0x000fe4000f8e0215 */
[----:B------:R-:W-:-:S03]  /*8a60*/  IMAD.MOV.U32 R4, RZ, RZ, 0x1 ;  /* 0x00000001ff047424 */ /* 0x000fc600078e00ff */
[----:B------:R-:W-:Y:S02]  /*8a70*/  SEL R20, R6, R15, !P2 ;  /* 0x0000000f06147207 */ /* 0x000fe40005000000 */
[----:B------:R-:W-:Y:S01]  /*8a80*/  SEL R21, R15, R6, !P2 ;  /* 0x000000060f157207 */ /* 0x000fe20005000000 */
[----:B------:R-:W-:-:S07]  /*8a90*/  IMAD.MOV.U32 R6, RZ, RZ, R14 ;  /* 0x000000ffff067224 */ /* 0x000fce00078e000e */
.L_x_174:
[----:B------:R-:W-:Y:S05]  /*8aa0*/  BSYNC B1 ;  /* 0x0000000000017941 */ /* 0x000fea0003800000 */
.L_x_173:
[----:B------:R-:W-:-:S13]  /*8ab0*/  LOP3.LUT P0, RZ, R4, 0xff, RZ, 0xc0, !PT ;  /* 0x000000ff04ff7812 */ /* 0x000fda000780c0ff */
[----:B------:R-:W-:Y:S05]  /*8ac0*/  @P0 BRA `(.L_x_177) ;  /* 0xfffffff400400947 */ /* 0x000fea000383ffff */
[----:B------:R-:W-:Y:S05]  /*8ad0*/  BSYNC B0 ;  /* 0x0000000000007941 */ /* 0x000fea0003800000 */
.L_x_166:
[----:B------:R-:W-:-:S03]  /*8ae0*/  UMOV UR4, 0xffffffff ;  /* 0xffffffff00047882 */ /* 0x000fc60000000000 */
[----:B------:R-:W-:Y:S05]  /*8af0*/  BRA.DIV UR4, `(.L_x_178) ;  /* 0x0000000604387947 */ /* 0x000fea000b800000 */
[----:B------:R-:W-:-:S13]  /*8b00*/  ELECT P6, URZ, PT ;  /* 0x00000000003f782f */ /* 0x000fda00038c0000 */
.L_x_193:
[----:B------:R-:W-:Y:S04]  /*8b10*/  BSSY B0, `(.L_x_179) ;  /* 0x0000034000007945 */ /* 0x000fe80003800000 */
[----:B------:R-:W-:Y:S05]  /*8b20*/  @!P6 BRA `(.L_x_180) ;  /* 0x0000000000c8e947 */ /* 0x000fea0003800000 */
[----:B------:R-:W-:-:S04]  /*8b30*/  LOP3.LUT R19, R19, 0x2, RZ, 0xfc, !PT ;  /* 0x0000000213137812 */ /* 0x000fc800078efcff */
[----:B------:R-:W-:-:S13]  /*8b40*/  ISETP.NE.AND P0, PT, R19, 0x3, PT ;  /* 0x000000031300780c */ /* 0x000fda0003f05270 */
[----:B------:R-:W-:Y:S05]  /*8b50*/  @!P0 BRA `(.L_x_181) ;  /* 0x0000000000048947 */ /* 0x000fea0003800000 */
[----:B------:R-:W-:Y:S01]  /*8b60*/  BPT.TRAP 0x1 ;  /* 0x000000040000795c */ /* 0x000fe20000300000 */
.L_x_181:
[----:B------:R-:W0:Y:S01]  /*8b70*/  S2R R5, SR_CgaCtaId ;  /* 0x0000000000057919 */ /* 0x000e220000008800 */
[----:B------:R-:W-:Y:S02]  /*8b80*/  MOV R2, 0x400 ;  /* 0x0000040000027802 */ /* 0x000fe40000000f00 */
[----:B------:R-:W-:Y:S02]  /*8b90*/  SHF.L.U32 R4, R0, 0x1f, RZ ;  /* 0x0000001f00047819 */ /* 0x000fe400000006ff */
[----:B0-----:R-:W-:-:S05]  /*8ba0*/  LEA R2, R5, R2, 0x18 ;  /* 0x0000000205027211 */ /* 0x001fca00078ec0ff */
[----:B------:R-:W-:-:S04]  /*8bb0*/  VIADD R2, R2, 0x28 ;  /* 0x0000002802027836 */ /* 0x000fc80000000000 */
[C---:B------:R-:W-:Y:S02]  /*8bc0*/  IMAD R7, R3.reuse, 0x8, R2 ;  /* 0x0000000803077824 */ /* 0x040fe400078e0202 */
[----:B------:R-:W-:Y:S02]  /*8bd0*/  VIADD R3, R3, 0x1 ;  /* 0x0000000103037836 */ /* 0x000fe40000000000 */
[----:B------:R-:W0:Y:S03]  /*8be0*/  SYNCS.PHASECHK.TRANS64.TRYWAIT P0, [R7+URZ], R4 ;  /* 0x00000004070075a7 */ /* 0x000e26000800017f */
[----:B------:R-:W-:-:S04]  /*8bf0*/  ISETP.NE.AND P1, PT, R3, 0x5, PT ;  /* 0x000000050300780c */ /* 0x000fc80003f25270 */
[----:B------:R-:W-:Y:S02]  /*8c00*/  SEL R5, RZ, 0x1, P1 ;  /* 0x00000001ff057807 */ /* 0x000fe40000800000 */
[----:B------:R-:W-:Y:S02]  /*8c10*/  SEL R3, R3, RZ, P1 ;  /* 0x000000ff03037207 */ /* 0x000fe40000800000 */
[----:B------:R-:W-:-:S03]  /*8c20*/  LOP3.LUT R6, R0, R5, RZ, 0x3c, !PT ;  /* 0x0000000500067212 */ /* 0x000fc600078e3cff */
[----:B------:R-:W-:Y:S01]  /*8c30*/  IMAD R8, R3, 0x8, R2 ;  /* 0x0000000803087824 */ /* 0x000fe200078e0202 */
[----:B------:R-:W-:Y:S01]  /*8c40*/  SHF.L.U32 R5, R6, 0x1f, RZ ;  /* 0x0000001f06057819 */ /* 0x000fe200000006ff */
[----:B0-----:R-:W-:Y:S06]  /*8c50*/  @!P0 BRA `(.L_x_182) ;  /* 0x0000000400008947 */ /* 0x001fec0003800000 */
.L_x_194:
[----:B------:R-:W1:Y:S01]  /*8c60*/  SYNCS.PHASECHK.TRANS64.TRYWAIT P0, [R8+URZ], R5 ;  /* 0x00000005080075a7 */ /* 0x000e62000800017f */
[----:B------:R-:W-:-:S05]  /*8c70*/  VIADD R0, R3, 0x1 ;  /* 0x0000000103007836 */ /* 0x000fca0000000000 */
[----:B------:R-:W-:-:S04]  /*8c80*/  ISETP.NE.AND P1, PT, R0, 0x5, PT ;  /* 0x000000050000780c */ /* 0x000fc80003f25270 */
[----:B------:R-:W-:Y:S02]  /*8c90*/  SEL R3, RZ, 0x1, P1 ;  /* 0x00000001ff037807 */ /* 0x000fe40000800000 */
[----:B0-----:R-:W-:Y:S02]  /*8ca0*/  SEL R7, R0, RZ, P1 ;  /* 0x000000ff00077207 */ /* 0x001fe40000800000 */
[----:B------:R-:W-:-:S03]  /*8cb0*/  LOP3.LUT R6, R6, R3, RZ, 0x3c, !PT ;  /* 0x0000000306067212 */ /* 0x000fc600078e3cff */
[----:B------:R-:W-:Y:S01]  /*8cc0*/  IMAD R9, R7, 0x8, R2 ;  /* 0x0000000807097824 */ /* 0x000fe200078e0202 */
[----:B------:R-:W-:Y:S01]  /*8cd0*/  SHF.L.U32 R4, R6, 0x1f, RZ ;  /* 0x0000001f06047819 */ /* 0x000fe200000006ff */
[----:B-1----:R-:W-:Y:S06]  /*8ce0*/  @!P0 BRA `(.L_x_183) ;  /* 0x0000000000f08947 */ /* 0x002fec0003800000 */
.L_x_195:
[----:B------:R-:W1:Y:S01]  /*8cf0*/  SYNCS.PHASECHK.TRANS64.TRYWAIT P0, [R9+URZ], R4 ;  /* 0x00000004090075a7 */ /* 0x000e62000800017f */
[----:B------:R-:W-:-:S05]  /*8d00*/  VIADD R0, R7, 0x1 ;  /* 0x0000000107007836 */ /* 0x000fca0000000000 */
[----:B------:R-:W-:-:S04]  /*8d10*/  ISETP.NE.AND P1, PT, R0, 0x5, PT ;  /* 0x000000050000780c */ /* 0x000fc80003f25270 */
[----:B------:R-:W-:Y:S02]  /*8d20*/  SEL R3, RZ, 0x1, P1 ;  /* 0x00000001ff037807 */ /* 0x000fe40000800000 */
[----:B------:R-:W-:Y:S02]  /*8d30*/  SEL R7, R0, RZ, P1 ;  /* 0x000000ff00077207 */ /* 0x000fe40000800000 */
[----:B------:R-:W-:-:S03]  /*8d40*/  LOP3.LUT R11, R6, R3, RZ, 0x3c, !PT ;  /* 0x00000003060b7212 */ /* 0x000fc600078e3cff */
[----:B------:R-:W-:Y:S01]  /*8d50*/  IMAD R6, R7, 0x8, R2 ;  /* 0x0000000807067824 */ /* 0x000fe200078e0202 */
[----:B0-----:R-:W-:Y:S01]  /*8d60*/  SHF.L.U32 R5, R11, 0x1f, RZ ;  /* 0x0000001f0b057819 */ /* 0x001fe200000006ff */
[----:B-1----:R-:W-:Y:S06]  /*8d70*/  @!P0 BRA `(.L_x_184) ;  /* 0x0000000000e08947 */ /* 0x002fec0003800000 */
.L_x_196:
[----:B------:R-:W1:Y:S01]  /*8d80*/  SYNCS.PHASECHK.TRANS64.TRYWAIT P0, [R6+URZ], R5 ;  /* 0x00000005060075a7 */ /* 0x000e62000800017f */
[----:B------:R-:W-:-:S05]  /*8d90*/  VIADD R0, R7, 0x1 ;  /* 0x0000000107007836 */ /* 0x000fca0000000000 */
[----:B------:R-:W-:-:S04]  /*8da0*/  ISETP.NE.AND P1, PT, R0, 0x5, PT ;  /* 0x000000050000780c */ /* 0x000fc80003f25270 */
[----:B0-----:R-:W-:Y:S02]  /*8db0*/  SEL R4, RZ, 0x1, P1 ;  /* 0x00000001ff047807 */ /* 0x001fe40000800000 */
[----:B------:R-:W-:Y:S02]  /*8dc0*/  SEL R3, R0, RZ, P1 ;  /* 0x000000ff00037207 */ /* 0x000fe40000800000 */
[----:B------:R-:W-:Y:S01]  /*8dd0*/  LOP3.LUT R0, R11, R4, RZ, 0x3c, !PT ;  /* 0x000000040b007212 */ /* 0x000fe200078e3cff */
[----:B-1----:R-:W-:Y:S06]  /*8de0*/  @!P0 BRA `(.L_x_185) ;  /* 0x0000000000d88947 */ /* 0x002fec0003800000 */
.L_x_197:
[----:B------:R-:W-:Y:S01]  /*8df0*/  IMAD R3, R3, 0x8, R2 ;  /* 0x0000000803037824 */ /* 0x000fe200078e0202 */
[----:B------:R-:W-:-:S07]  /*8e00*/  SHF.L.U32 R0, R0, 0x1f, RZ ;  /* 0x0000001f00007819 */ /* 0x000fce00000006ff */
.L_x_186:
[----:B-1----:R1:W2:Y:S02]  /*8e10*/  SYNCS.PHASECHK.TRANS64.TRYWAIT P0, [R3+URZ], R0 ;  /* 0x00000000030075a7 */ /* 0x0022a4000800017f */
[----:B--2---:R-:W-:Y:S05]  /*8e20*/  @!P0 NANOSLEEP.SYNCS 0x989680 ;  /* 0x009896800000895d */ /* 0x004fea0003900000 */
[----:B------:R-:W2:Y:S02]  /*8e30*/  @!P0 SYNCS.PHASECHK.TRANS64 P0, [R3+URZ], R0 ;  /* 0x00000000030085a7 */ /* 0x000ea4000800007f */
[----:B--2---:R-:W-:Y:S05]  /*8e40*/  @!P0 BRA `(.L_x_186) ;  /* 0xfffffffc00f08947 */ /* 0x004fea000383ffff */
.L_x_180:
[----:B------:R-:W-:Y:S05]  /*8e50*/  BSYNC B0 ;  /* 0x0000000000007941 */ /* 0x000fea0003800000 */
.L_x_179:
[----:B------:R-:W-:Y:S05]  /*8e60*/  EXIT ;  /* 0x000000000000794d */ /* 0x000fea0003800000 */
.L_x_21:
[----:B----4-:R4:W0:Y:S02]  /*8e70*/  SYNCS.PHASECHK.TRANS64.TRYWAIT P1, [R3+URZ], R0 ;  /* 0x00000000030075a7 */ /* 0x010824000802017f */
[----:B0-----:R-:W-:Y:S05]  /*8e80*/  @!P1 NANOSLEEP.SYNCS 0x989680 ;  /* 0x009896800000995d */ /* 0x001fea0003900000 */
[----:B------:R-:W0:Y:S02]  /*8e90*/  @!P1 SYNCS.PHASECHK.TRANS64 P1, [R3+URZ], R0 ;  /* 0x00000000030095a7 */ /* 0x000e24000802007f */
[----:B0-----:R-:W-:Y:S05]  /*8ea0*/  @!P1 BRA `(.L_x_21) ;  /* 0xfffffffc00f09947 */ /* 0x001fea000383ffff */
[----:B------:R-:W-:Y:S05]  /*8eb0*/  BRA `(.L_x_20) ;  /* 0xffffff8400a07947 */ /* 0x000fea000383ffff */
.L_x_26:
[----:B-1----:R1:W3:Y:S02]  /*8ec0*/  SYNCS.PHASECHK.TRANS64.TRYWAIT P1, [R5+URZ], R4 ;  /* 0x00000004050075a7 */ /* 0x0022e4000802017f */
[----:B---3--:R-:W-:Y:S05]  /*8ed0*/  @!P1 NANOSLEEP.SYNCS 0x989680 ;  /* 0x009896800000995d */ /* 0x008fea0003900000 */
[----:B------:R-:W3:Y:S02]  /*8ee0*/  @!P1 SYNCS.PHASECHK.TRANS64 P1, [R5+URZ], R4 ;  /* 0x00000004050095a7 */ /* 0x000ee4000802007f */
[----:B---3--:R-:W-:Y:S05]  /*8ef0*/  @!P1 BRA `(.L_x_26) ;  /* 0xfffffffc00f09947 */ /* 0x008fea000383ffff */
[----:B------:R-:W-:Y:S05]  /*8f00*/  BRA `(.L_x_25) ;  /* 0xffffff8800f07947 */ /* 0x000fea000383ffff */
.L_x_167:
[----:B------:R-:W-:Y:S01]  /*8f10*/  BSSY B1, `(.L_x_187) ;  /* 0x0000006000017945 */ /* 0x000fe20003800000 */
[----:B------:R-:W-:-:S07]  /*8f20*/  IMAD.MOV.U32 R15, RZ, RZ, -0x1 ;  /* 0xffffffffff0f7424 */ /* 0x000fce00078e00ff */
[----:B------:R-:W-:Y:S05]  /*8f30*/  WARPSYNC.COLLECTIVE R15, `(.L_x_188) ;  /* 0x000000000f0c7348 */ /* 0x000fea0003c00000 */
[----:B------:R-:W-:Y:S02]  /*8f40*/  ELECT P6, UR62, PT ;  /* 0x00000000003e782f */ /* 0x000fe400038c0000 */
[----:B------:R-:W-:Y:S01]  /*8f50*/  MOV R14, UR62 ;  /* 0x0000003e000e7c02 */ /* 0x000fe20008000f00 */
[----:B------:R-:W-:Y:S10]  /*8f60*/  ENDCOLLECTIVE ;  /* 0x000000000000791b */ /* 0x000ff40003800000 */
.L_x_188:
[----:B------:R-:W-:Y:S05]  /*8f70*/  BSYNC B1 ;  /* 0x0000000000017941 */ /* 0x000fea0003800000 */
.L_x_187:
[----:B------:R-:W-:Y:S05]  /*8f80*/  BRA `(.L_x_189) ;  /* 0xfffffff0001c7947 */ /* 0x000fea000383ffff */
.L_x_170:
[----:B-1----:R1:W2:Y:S02]  /*8f90*/  SYNCS.PHASECHK.TRANS64.TRYWAIT P0, [R23+URZ+0x28], R14 ;  /* 0x0000280e170075a7 */ /* 0x0022a4000800017f */
[----:B--2---:R-:W-:Y:S05]  /*8fa0*/  @!P0 NANOSLEEP.SYNCS 0x989680 ;  /* 0x009896800000895d */ /* 0x004fea0003900000 */
[----:B------:R-:W2:Y:S02]  /*8fb0*/  @!P0 SYNCS.PHASECHK.TRANS64 P0, [R23+URZ+0x28], R14 ;  /* 0x0000280e170085a7 */ /* 0x000ea4000800007f */
[----:B--2---:R-:W-:Y:S05]  /*8fc0*/  @!P0 BRA `(.L_x_170) ;  /* 0xfffffffc00f08947 */ /* 0x004fea000383ffff */
[----:B------:R-:W-:Y:S05]  /*8fd0*/  BRA `(.L_x_190) ;  /* 0xfffffff000547947 */ /* 0x000fea000383ffff */
.L_x_178:
[----:B------:R-:W-:Y:S01]  /*8fe0*/  BSSY B0, `(.L_x_191) ;  /* 0x0000006000007945 */ /* 0x000fe20003800000 */
[----:B------:R-:W-:-:S07]  /*8ff0*/  IMAD.MOV.U32 R15, RZ, RZ, -0x1 ;  /* 0xffffffffff0f7424 */ /* 0x000fce00078e00ff */
[----:B------:R-:W-:Y:S05]  /*9000*/  WARPSYNC.COLLECTIVE R15, `(.L_x_192) ;  /* 0x000000000f0c7348 */ /* 0x000fea0003c00000 */
[----:B------:R-:W-:Y:S02]  /*9010*/  ELECT P6, UR62, PT ;  /* 0x00000000003e782f */ /* 0x000fe400038c0000 */
[----:B------:R-:W-:Y:S01]  /*9020*/  MOV R14, UR62 ;  /* 0x0000003e000e7c02 */ /* 0x000fe20008000f00 */
[----:B------:R-:W-:Y:S10]  /*9030*/  ENDCOLLECTIVE ;  /* 0x000000000000791b */ /* 0x000ff40003800000 */
.L_x_192:
[----:B------:R-:W-:Y:S05]  /*9040*/  BSYNC B0 ;  /* 0x0000000000007941 */ /* 0x000fea0003800000 */
.L_x_191:
[----:B------:R-:W-:Y:S05]  /*9050*/  BRA `(.L_x_193) ;  /* 0xfffffff800ac7947 */ /* 0x000fea000383ffff */
.L_x_182:
[----:B0-----:R0:W1:Y:S02]  /*9060*/  SYNCS.PHASECHK.TRANS64.TRYWAIT P0, [R7+URZ], R4 ;  /* 0x00000004070075a7 */ /* 0x001064000800017f */
[----:B-1----:R-:W-:Y:S05]  /*9070*/  @!P0 NANOSLEEP.SYNCS 0x989680 ;  /* 0x009896800000895d */ /* 0x002fea0003900000 */
[----:B------:R-:W1:Y:S02]  /*9080*/  @!P0 SYNCS.PHASECHK.TRANS64 P0, [R7+URZ], R4 ;  /* 0x00000004070085a7 */ /* 0x000e64000800007f */
[----:B-1----:R-:W-:Y:S05]  /*9090*/  @!P0 BRA `(.L_x_182) ;  /* 0xfffffffc00f08947 */ /* 0x002fea000383ffff */
[----:B------:R-:W-:Y:S05]  /*90a0*/  BRA `(.L_x_194) ;  /* 0xfffffff800ec7947 */ /* 0x000fea000383ffff */
.L_x_183:
[----:B0-----:R0:W1:Y:S02]  /*90b0*/  SYNCS.PHASECHK.TRANS64.TRYWAIT P0, [R8+URZ], R5 ;  /* 0x00000005080075a7 */ /* 0x001064000800017f */
[----:B-1----:R-:W-:Y:S05]  /*90c0*/  @!P0 NANOSLEEP.SYNCS 0x989680 ;  /* 0x009896800000895d */ /* 0x002fea0003900000 */
[----:B------:R-:W1:Y:S02]  /*90d0*/  @!P0 SYNCS.PHASECHK.TRANS64 P0, [R8+URZ], R5 ;  /* 0x00000005080085a7 */ /* 0x000e64000800007f */
[----:B-1----:R-:W-:Y:S05]  /*90e0*/  @!P0 BRA `(.L_x_183) ;  /* 0xfffffffc00f08947 */ /* 0x002fea000383ffff */
[----:B------:R-:W-:Y:S05]  /*90f0*/  BRA `(.L_x_195) ;  /* 0xfffffff800fc7947 */ /* 0x000fea000383ffff */
.L_x_184:
[----:B0-----:R0:W1:Y:S02]  /*9100*/  SYNCS.PHASECHK.TRANS64.TRYWAIT P0, [R9+URZ], R4 ;  /* 0x00000004090075a7 */ /* 0x001064000800017f */
[----:B-1----:R-:W-:Y:S05]  /*9110*/  @!P0 NANOSLEEP.SYNCS 0x989680 ;  /* 0x009896800000895d */ /* 0x002fea0003900000 */
[----:B------:R-:W1:Y:S02]  /*9120*/  @!P0 SYNCS.PHASECHK.TRANS64 P0, [R9+URZ], R4 ;  /* 0x00000004090085a7 */ /* 0x000e64000800007f */
[----:B-1----:R-:W-:Y:S05]  /*9130*/  @!P0 BRA `(.L_x_184) ;  /* 0xfffffffc00f08947 */ /* 0x002fea000383ffff */
[----:B------:R-:W-:Y:S05]  /*9140*/  BRA `(.L_x_196) ;  /* 0xfffffffc000c7947 */ /* 0x000fea000383ffff */
.L_x_185:
[----:B0-----:R0:W1:Y:S02]  /*9150*/  SYNCS.PHASECHK.TRANS64.TRYWAIT P0, [R6+URZ], R5 ;  /* 0x00000005060075a7 */ /* 0x001064000800017f */
[----:B-1----:R-:W-:Y:S05]  /*9160*/  @!P0 NANOSLEEP.SYNCS 0x989680 ;  /* 0x009896800000895d */ /* 0x002fea0003900000 */
[----:B------:R-:W1:Y:S02]  /*9170*/  @!P0 SYNCS.PHASECHK.TRANS64 P0, [R6+URZ], R5 ;  /* 0x00000005060085a7 */ /* 0x000e64000800007f */
[----:B-1----:R-:W-:Y:S05]  /*9180*/  @!P0 BRA `(.L_x_185) ;  /* 0xfffffffc00f08947 */ /* 0x002fea000383ffff */
[----:B------:R-:W-:Y:S05]  /*9190*/  BRA `(.L_x_197) ;  /* 0xfffffffc00147947 */ /* 0x000fea000383ffff */
.L_x_198:
[----:B------:R-:W-:-:S00]  /*91a0*/  BRA `(.L_x_198) ;  /* 0xfffffffc00fc7947 */ /* 0x000fc0000383ffff */
[----:B------:R-:W-:-:S00]  /*91b0*/  NOP ;  /* 0x0000000000007918 */ /* 0x000fc00000000000 */
        /* <DEDUP_REMOVED lines=12> */
.L_x_199:


//--------------------- .nv.global.init           --------------------------
	.section	.nv.global.init,"aw",@progbits
.nv.global.init:
	.type		$str$22,@object
	.size		$str$22,($str$23 - $str$22)
$str$22:
        /*0000*/ 	.byte	0x6b, 0x5f, 0x74, 0x69, 0x6c, 0x65, 0x5f, 0x63, 0x6f, 0x75, 0x6e, 0x74, 0x20, 0x3e, 0x3d, 0x20
        /*0010*/ 	.byte	0x31, 0x00
	.type		$str$23,@object
	.size		$str$23,(__unnamed_1 - $str$23)
$str$23:
        /*0012*/ 	.byte	0x2f, 0x74, 0x6d, 0x70, 0x2f, 0x63, 0x75, 0x74, 0x6c, 0x61, 0x73, 0x73, 0x5f, 0x73, 0x77, 0x65
        /*0022*/ 	.byte	0x65, 0x70, 0x5f, 0x73, 0x72, 0x63, 0x2f, 0x69, 0x6e, 0x63, 0x6c, 0x75, 0x64, 0x65, 0x2f, 0x63
        /*0032*/ 	.byte	0x75, 0x74, 0x6c, 0x61, 0x73, 0x73, 0x2f, 0x67, 0x65, 0x6d, 0x6d, 0x2f, 0x63, 0x6f, 0x6c, 0x6c
        /*0042*/ 	.byte	0x65, 0x63, 0x74, 0x69, 0x76, 0x65, 0x2f, 0x73, 0x6d, 0x39, 0x30, 0x5f, 0x6d, 0x6d, 0x61, 0x5f
        /*0052*/ 	.byte	0x74, 0x6d, 0x61, 0x5f, 0x67, 0x6d, 0x6d, 0x61, 0x5f, 0x73, 0x73, 0x5f, 0x77, 0x61, 0x72, 0x70
        /*0062*/ 	.byte	0x73, 0x70, 0x65, 0x63, 0x69, 0x61, 0x6c, 0x69, 0x7a, 0x65, 0x64, 0x2e, 0x68, 0x70, 0x70, 0x00
	.type		__unnamed_1,@object
	.size		__unnamed_1,(.L_0 - __unnamed_1)
__unnamed_1:
        /*0072*/ 	.byte	0x76, 0x6f, 0x69, 0x64, 0x20, 0x63, 0x75, 0x74, 0x6c, 0x61, 0x73, 0x73, 0x3a, 0x3a, 0x67, 0x65
        /* <DEDUP_REMOVED lines=180> */
        /*0bc2*/ 	.byte	0x65, 0x3a, 0x3a, 0x69, 0x64, 0x65, 0x6e, 0x74, 0x69, 0x74, 0x79, 0x5d, 0x00
.L_0:


//--------------------- .nv.shared._ZN7cutlass13device_kernelINS_4gemm6kernel13GemmUniversalIN4cute5tupleIJiiiiEEENS1_10collective13CollectiveMmaINS1_34MainloopSm90TmaGmmaWarpSpecializedILi5ENS5_IJNS4_1CILi2EEENSA_ILi1EEESC_EEENS1_35KernelTmaWarpSpecializedCooperativeEEENS5_IJNSA_ILi256EEENSA_ILi64EEESH_EEENS_10bfloat16_tENS5_IJlSC_lEEESJ_SK_NS4_8TiledMMAINS4_8MMA_AtomIJNS4_4SM904GMMA27MMA_64x64x16_F32BF16BF16_SSILNSO_5MajorE0ELSQ_0ELNSO_7ScaleInE1ELSR_1EEEEEENS4_6LayoutISD_NS5_IJSC_NSA_ILi0EEESV_EEEEENS5_IJNS4_10UnderscoreESY_SY_EEEEENS4_13SM90_TMA_LOADENS4_14ComposedLayoutINS4_7SwizzleILi3ELi4ELi3EEENS4_18smem_ptr_flag_bitsILi16EEENSU_INS5_IJNSA_ILi8EEESH_EEENS5_IJSH_SC_EEEEEEEvNS4_8identityENS4_23SM90_TMA_LOAD_MULTICASTES1B_vS1C_EENS_8epilogue10collective6detail29Sm90TmaWarpSpecializedAdapterINS1G_15DefaultEpilogueISJ_SK_SK_NS1F_6thread17LinearCombinationISJ_Li1EffLNS1K_9ScaleType4KindE0ELNS_15FloatRoundStyleE2ESJ_EENS1_15EpilogueDefaultEEEEEvvEEEEvNT_6ParamsE --------------------------
	.section	.nv.shared._ZN7cutlass13device_kernelINS_4gemm6kernel13GemmUniversalIN4cute5tupleIJiiiiEEENS1_10collective13CollectiveMmaINS1_34MainloopSm90TmaGmmaWarpSpecializedILi5ENS5_IJNS4_1CILi2EEENSA_ILi1EEESC_EEENS1_35KernelTmaWarpSpecializedCooperativeEEENS5_IJNSA_ILi256EEENSA_ILi64EEESH_EEENS_10bfloat16_tENS5_IJlSC_lEEESJ_SK_NS4_8TiledMMAINS4_8MMA_AtomIJNS4_4SM904GMMA27MMA_64x64x16_F32BF16BF16_SSILNSO_5MajorE0ELSQ_0ELNSO_7ScaleInE1ELSR_1EEEEEENS4_6LayoutISD_NS5_IJSC_NSA_ILi0EEESV_EEEEENS5_IJNS4_10UnderscoreESY_SY_EEEEENS4_13SM90_TMA_LOADENS4_14ComposedLayoutINS4_7SwizzleILi3ELi4ELi3EEENS4_18smem_ptr_flag_bitsILi16EEENSU_INS5_IJNSA_ILi8EEESH_EEENS5_IJSH_SC_EEEEEEEvNS4_8identityENS4_23SM90_TMA_LOAD_MULTICASTES1B_vS1C_EENS_8epilogue10collective6detail29Sm90TmaWarpSpecializedAdapterINS1G_15DefaultEpilogueISJ_SK_SK_NS1F_6thread17LinearCombinationISJ_Li1EffLNS1K_9ScaleType4KindE0ELNS_15FloatRoundStyleE2ESJ_EENS1_15EpilogueDefaultEEEEEvvEEEEvNT_6ParamsE,"aw",@nobits
	.sectionflags	@""
	.align	16
	.zero		1024


//--------------------- .nv.shared.reserved.0     --------------------------
	.section	.nv.shared.reserved.0,"aw",@nobits
	.weak		__nv_reservedSMEM_offset_0_alias
	.size		__nv_reservedSMEM_offset_0_alias, 0, 0
	.other		__nv_reservedSMEM_offset_0_alias,@"STO_CUDA_RESERVED_SHARED STV_DEFAULT"
__nv_reservedSMEM_offset_0_alias:
	.zero		0


//--------------------- .nv.global                --------------------------
	.section	.nv.global,"aw",@nobits
.nv.global:
	.type		_ZN39_INTERNAL_898756e9_4_k_cu_d707df38_55264cute1_E,@object
	.size		_ZN39_INTERNAL_898756e9_4_k_cu_d707df38_55264cute1_E,(_ZN39_INTERNAL_898756e9_4_k_cu_d707df38_55264cuda3std3__45__cpo6cbeginE - _ZN39_INTERNAL_898756e9_4_k_cu_d707df38_55264cute1_E)
_ZN39_INTERNAL_898756e9_4_k_cu_d707df38_55264cute1_E:
	.zero		1
	.type		_ZN39_INTERNAL_898756e9_4_k_cu_d707df38_55264cuda3std3__45__cpo6cbeginE,@object
	.size		_ZN39_INTERNAL_898756e9_4_k_cu_d707df38_55264cuda3std3__45__cpo6cbeginE,(_ZN39_INTERNAL_898756e9_4_k_cu_d707df38_55264cuda3std3__48in_placeE - _ZN39_INTERNAL_898756e9_4_k_cu_d707df38_55264cuda3std3__45__cpo6cbeginE)
_ZN39_INTERNAL_898756e9_4_k_cu_d707df38_55264cuda3std3__45__cpo6cbeginE:
	.zero		1
	.type		_ZN39_INTERNAL_898756e9_4_k_cu_d707df38_55264cuda3std3__48in_placeE,@object
	.size		_ZN39_INTERNAL_898756e9_4_k_cu_d707df38_55264cuda3std3__48in_placeE,(_ZN39_INTERNAL_898756e9_4_k_cu_d707df38_55264cuda3std6ranges3__45__cpo9iter_moveE - _ZN39_INTERNAL_898756e9_4_k_cu_d707df38_55264cuda3std3__48in_placeE)
_ZN39_INTERNAL_898756e9_4_k_cu_d707df38_55264cuda3std3__48in_placeE:
	.zero		1
	.type		_ZN39_INTERNAL_898756e9_4_k_cu_d707df38_55264cuda3std6ranges3__45__cpo9iter_moveE,@object
	.size		_ZN39_INTERNAL_898756e9_4_k_cu_d707df38_55264cuda3std6ranges3__45__cpo9iter_moveE,(_ZN39_INTERNAL_898756e9_4_k_cu_d707df38_55264cuda3std3__45__cpo5beginE - _ZN39_INTERNAL_898756e9_4_k_cu_d707df38_55264cuda3std6ranges3__45__cpo9iter_moveE)
_ZN39_INTERNAL_898756e9_4_k_cu_d707df38_55264cuda3std6ranges3__45__cpo9iter_moveE:
	.zero		1
	.type		_ZN39_INTERNAL_898756e9_4_k_cu_d707df38_55264cuda3std3__45__cpo5beginE,@object
	.size		_ZN39_INTERNAL_898756e9_4_k_cu_d707df38_55264cuda3std3__45__cpo5beginE,(_ZN39_INTERNAL_898756e9_4_k_cu_d707df38_55264cuda3std3__441_GLOBAL__N__898756e9_4_k_cu_d707df38_55266ignoreE - _ZN39_INTERNAL_898756e9_4_k_cu_d707df38_55264cuda3std3__45__cpo5beginE)
_ZN39_INTERNAL_898756e9_4_k_cu_d707df38_55264cuda3std3__45__cpo5beginE:
	.zero		1
	.type		_ZN39_INTERNAL_898756e9_4_k_cu_d707df38_55264cuda3std3__441_GLOBAL__N__898756e9_4_k_cu_d707df38_55266ignoreE,@object
	.size		_ZN39_INTERNAL_898756e9_4_k_cu_d707df38_55264cuda3std3__441_GLOBAL__N__898756e9_4_k_cu_d707df38_55266ignoreE,(_ZN39_INTERNAL_898756e9_4_k_cu_d707df38_55264cute7productE - _ZN39_INTERNAL_898756e9_4_k_cu_d707df38_55264cuda3std3__441_GLOBAL__N__898756e9_4_k_cu_d707df38_55266ignoreE)
_ZN39_INTERNAL_898756e9_4_k_cu_d707df38_55264cuda3std3__441_GLOBAL__N__898756e9_4_k_cu_d707df38_55266ignoreE:
	.zero		1
	.type		_ZN39_INTERNAL_898756e9_4_k_cu_d707df38_55264cute7productE,@object
	.size		_ZN39_INTERNAL_898756e9_4_k_cu_d707df38_55264cute7productE,(_ZN39_INTERNAL_898756e9_4_k_cu_d707df38_55264cuda3std3__45__cpo3endE - _ZN39_INTERNAL_898756e9_4_k_cu_d707df38_55264cute7productE)
_ZN39_INTERNAL_898756e9_4_k_cu_d707df38_55264cute7productE:
	.zero		1
	.type		_ZN39_INTERNAL_898756e9_4_k_cu_d707df38_55264cuda3std3__45__cpo3endE,@object
	.size		_ZN39_INTERNAL_898756e9_4_k_cu_d707df38_55264cuda3std3__45__cpo3endE,(_ZN39_INTERNAL_898756e9_4_k_cu_d707df38_55264cuda3std3__419piecewise_constructE - _ZN39_INTERNAL_898756e9_4_k_cu_d707df38_55264cuda3std3__45__cpo3endE)
_ZN39_INTERNAL_898756e9_4_k_cu_d707df38_55264cuda3std3__45__cpo3endE:
	.zero		1
	.type		_ZN39_INTERNAL_898756e9_4_k_cu_d707df38_55264cuda3std3__419piecewise_constructE,@object
	.size		_ZN39_INTERNAL_898756e9_4_k_cu_d707df38_55264cuda3std3__419piecewise_constructE,(_ZN39_INTERNAL_898756e9_4_k_cu_d707df38_55264cuda3std3__45__cpo4cendE - _ZN39_INTERNAL_898756e9_4_k_cu_d707df38_55264cuda3std3__419piecewise_constructE)
_ZN39_INTERNAL_898756e9_4_k_cu_d707df38_55264cuda3std3__419piecewise_constructE:
	.zero		1
	.type		_ZN39_INTERNAL_898756e9_4_k_cu_d707df38_55264cuda3std3__45__cpo4cendE,@object
	.size		_ZN39_INTERNAL_898756e9_4_k_cu_d707df38_55264cuda3std3__45__cpo4cendE,(_ZN39_INTERNAL_898756e9_4_k_cu_d707df38_55264cuda3std6ranges3__45__cpo4swapE - _ZN39_INTERNAL_898756e9_4_k_cu_d707df38_55264cuda3std3__45__cpo4cendE)
_ZN39_INTERNAL_898756e9_4_k_cu_d707df38_55264cuda3std3__45__cpo4cendE:
	.zero		1
	.type		_ZN39_INTERNAL_898756e9_4_k_cu_d707df38_55264cuda3std6ranges3__45__cpo4swapE,@object
	.size		_ZN39_INTERNAL_898756e9_4_k_cu_d707df38_55264cuda3std6ranges3__45__cpo4swapE,(.L_8 - _ZN39_INTERNAL_898756e9_4_k_cu_d707df38_55264cuda3std6ranges3__45__cpo4swapE)
_ZN39_INTERNAL_898756e9_4_k_cu_d707df38_55264cuda3std6ranges3__45__cpo4swapE:
	.zero		1
.L_8:


//--------------------- .nv.constant0._ZN7cutlass13device_kernelINS_4gemm6kernel13GemmUniversalIN4cute5tupleIJiiiiEEENS1_10collective13CollectiveMmaINS1_34MainloopSm90TmaGmmaWarpSpecializedILi5ENS5_IJNS4_1CILi2EEENSA_ILi1EEESC_EEENS1_35KernelTmaWarpSpecializedCooperativeEEENS5_IJNSA_ILi256EEENSA_ILi64EEESH_EEENS_10bfloat16_tENS5_IJlSC_lEEESJ_SK_NS4_8TiledMMAINS4_8MMA_AtomIJNS4_4SM904GMMA27MMA_64x64x16_F32BF16BF16_SSILNSO_5MajorE0ELSQ_0ELNSO_7ScaleInE1ELSR_1EEEEEENS4_6LayoutISD_NS5_IJSC_NSA_ILi0EEESV_EEEEENS5_IJNS4_10UnderscoreESY_SY_EEEEENS4_13SM90_TMA_LOADENS4_14ComposedLayoutINS4_7SwizzleILi3ELi4ELi3EEENS4_18smem_ptr_flag_bitsILi16EEENSU_INS5_IJNSA_ILi8EEESH_EEENS5_IJSH_SC_EEEEEEEvNS4_8identityENS4_23SM90_TMA_LOAD_MULTICASTES1B_vS1C_EENS_8epilogue10collective6detail29Sm90TmaWarpSpecializedAdapterINS1G_15DefaultEpilogueISJ_SK_SK_NS1F_6thread17LinearCombinationISJ_Li1EffLNS1K_9ScaleType4KindE0ELNS_15FloatRoundStyleE2ESJ_EENS1_15EpilogueDefaultEEEEEvvEEEEvNT_6ParamsE --------------------------
	.section	.nv.constant0._ZN7cutlass13device_kernelINS_4gemm6kernel13GemmUniversalIN4cute5tupleIJiiiiEEENS1_10collective13CollectiveMmaINS1_34MainloopSm90TmaGmmaWarpSpecializedILi5ENS5_IJNS4_1CILi2EEENSA_ILi1EEESC_EEENS1_35KernelTmaWarpSpecializedCooperativeEEENS5_IJNSA_ILi256EEENSA_ILi64EEESH_EEENS_10bfloat16_tENS5_IJlSC_lEEESJ_SK_NS4_8TiledMMAINS4_8MMA_AtomIJNS4_4SM904GMMA27MMA_64x64x16_F32BF16BF16_SSILNSO_5MajorE0ELSQ_0ELNSO_7ScaleInE1ELSR_1EEEEEENS4_6LayoutISD_NS5_IJSC_NSA_ILi0EEESV_EEEEENS5_IJNS4_10UnderscoreESY_SY_EEEEENS4_13SM90_TMA_LOADENS4_14ComposedLayoutINS4_7SwizzleILi3ELi4ELi3EEENS4_18smem_ptr_flag_bitsILi16EEENSU_INS5_IJNSA_ILi8EEESH_EEENS5_IJSH_SC_EEEEEEEvNS4_8identityENS4_23SM90_TMA_LOAD_MULTICASTES1B_vS1C_EENS_8epilogue10collective6detail29Sm90TmaWarpSpecializedAdapterINS1G_15DefaultEpilogueISJ_SK_SK_NS1F_6thread17LinearCombinationISJ_Li1EffLNS1K_9ScaleType4KindE0ELNS_15FloatRoundStyleE2ESJ_EENS1_15EpilogueDefaultEEEEEvvEEEEvNT_6ParamsE,"a",@progbits
	.sectionflags	@""
	.align	4
.nv.constant0._ZN7cutlass13device_kernelINS_4gemm6kernel13GemmUniversalIN4cute5tupleIJiiiiEEENS1_10collective13CollectiveMmaINS1_34MainloopSm90TmaGmmaWarpSpecializedILi5ENS5_IJNS4_1CILi2EEENSA_ILi1EEESC_EEENS1_35KernelTmaWarpSpecializedCooperativeEEENS5_IJNSA_ILi256EEENSA_ILi64EEESH_EEENS_10bfloat16_tENS5_IJlSC_lEEESJ_SK_NS4_8TiledMMAINS4_8MMA_AtomIJNS4_4SM904GMMA27MMA_64x64x16_F32BF16BF16_SSILNSO_5MajorE0ELSQ_0ELNSO_7ScaleInE1ELSR_1EEEEEENS4_6LayoutISD_NS5_IJSC_NSA_ILi0EEESV_EEEEENS5_IJNS4_10UnderscoreESY_SY_EEEEENS4_13SM90_TMA_LOADENS4_14ComposedLayoutINS4_7SwizzleILi3ELi4ELi3EEENS4_18smem_ptr_flag_bitsILi16EEENSU_INS5_IJNSA_ILi8EEESH_EEENS5_IJSH_SC_EEEEEEEvNS4_8identityENS4_23SM90_TMA_LOAD_MULTICASTES1B_vS1C_EENS_8epilogue10collective6detail29Sm90TmaWarpSpecializedAdapterINS1G_15DefaultEpilogueISJ_SK_SK_NS1F_6thread17LinearCombinationISJ_Li1EffLNS1K_9ScaleType4KindE0ELNS_15FloatRoundStyleE2ESJ_EENS1_15EpilogueDefaultEEEEEvvEEEEvNT_6ParamsE:
	.zero		1664


//--------------------- SYMBOLS --------------------------

	.type		.nv.reservedSmem.offset0,@object
	.size		.nv.reservedSmem.offset0,0x4
	.type		__assertfail,@function
